//
// Generated by NVIDIA NVVM Compiler
//
// Compiler Build ID: CL-36424714
// Cuda compilation tools, release 13.0, V13.0.88
// Based on NVVM 20.0.0
//

.version 9.0
.target sm_100
.address_size 64

	// .globl	_Z14compute_kernelPfi

.visible .entry _Z14compute_kernelPfi(
	.param .u64 .ptr .align 1 _Z14compute_kernelPfi_param_0,
	.param .u32 _Z14compute_kernelPfi_param_1
)
{
	.reg .pred 	%p<2>;
	.reg .b32 	%r<6>;
	.reg .b32 	%f<202>;
	.reg .b64 	%rd<5>;

	ld.param.u64 	%rd1, [_Z14compute_kernelPfi_param_0];
	ld.param.u32 	%r2, [_Z14compute_kernelPfi_param_1];
	mov.u32 	%r3, %ctaid.x;
	mov.u32 	%r4, %ntid.x;
	mov.u32 	%r5, %tid.x;
	mad.lo.s32 	%r1, %r3, %r4, %r5;
	setp.ge.s32 	%p1, %r1, %r2;
	@%p1 bra 	$L__BB0_2;
	cvta.to.global.u64 	%rd2, %rd1;
	mul.wide.s32 	%rd3, %r1, 4;
	add.s64 	%rd4, %rd2, %rd3;
	ld.global.f32 	%f1, [%rd4];
	fma.rn.f32 	%f2, %f1, %f1, 0f3DCCCCCD;
	sqrt.rn.f32 	%f3, %f2;
	fma.rn.f32 	%f4, %f3, %f3, 0f3DCCCCCD;
	sqrt.rn.f32 	%f5, %f4;
	fma.rn.f32 	%f6, %f5, %f5, 0f3DCCCCCD;
	sqrt.rn.f32 	%f7, %f6;
	fma.rn.f32 	%f8, %f7, %f7, 0f3DCCCCCD;
	sqrt.rn.f32 	%f9, %f8;
	fma.rn.f32 	%f10, %f9, %f9, 0f3DCCCCCD;
	sqrt.rn.f32 	%f11, %f10;
	fma.rn.f32 	%f12, %f11, %f11, 0f3DCCCCCD;
	sqrt.rn.f32 	%f13, %f12;
	fma.rn.f32 	%f14, %f13, %f13, 0f3DCCCCCD;
	sqrt.rn.f32 	%f15, %f14;
	fma.rn.f32 	%f16, %f15, %f15, 0f3DCCCCCD;
	sqrt.rn.f32 	%f17, %f16;
	fma.rn.f32 	%f18, %f17, %f17, 0f3DCCCCCD;
	sqrt.rn.f32 	%f19, %f18;
	fma.rn.f32 	%f20, %f19, %f19, 0f3DCCCCCD;
	sqrt.rn.f32 	%f21, %f20;
	fma.rn.f32 	%f22, %f21, %f21, 0f3DCCCCCD;
	sqrt.rn.f32 	%f23, %f22;
	fma.rn.f32 	%f24, %f23, %f23, 0f3DCCCCCD;
	sqrt.rn.f32 	%f25, %f24;
	fma.rn.f32 	%f26, %f25, %f25, 0f3DCCCCCD;
	sqrt.rn.f32 	%f27, %f26;
	fma.rn.f32 	%f28, %f27, %f27, 0f3DCCCCCD;
	sqrt.rn.f32 	%f29, %f28;
	fma.rn.f32 	%f30, %f29, %f29, 0f3DCCCCCD;
	sqrt.rn.f32 	%f31, %f30;
	fma.rn.f32 	%f32, %f31, %f31, 0f3DCCCCCD;
	sqrt.rn.f32 	%f33, %f32;
	fma.rn.f32 	%f34, %f33, %f33, 0f3DCCCCCD;
	sqrt.rn.f32 	%f35, %f34;
	fma.rn.f32 	%f36, %f35, %f35, 0f3DCCCCCD;
	sqrt.rn.f32 	%f37, %f36;
	fma.rn.f32 	%f38, %f37, %f37, 0f3DCCCCCD;
	sqrt.rn.f32 	%f39, %f38;
	fma.rn.f32 	%f40, %f39, %f39, 0f3DCCCCCD;
	sqrt.rn.f32 	%f41, %f40;
	fma.rn.f32 	%f42, %f41, %f41, 0f3DCCCCCD;
	sqrt.rn.f32 	%f43, %f42;
	fma.rn.f32 	%f44, %f43, %f43, 0f3DCCCCCD;
	sqrt.rn.f32 	%f45, %f44;
	fma.rn.f32 	%f46, %f45, %f45, 0f3DCCCCCD;
	sqrt.rn.f32 	%f47, %f46;
	fma.rn.f32 	%f48, %f47, %f47, 0f3DCCCCCD;
	sqrt.rn.f32 	%f49, %f48;
	fma.rn.f32 	%f50, %f49, %f49, 0f3DCCCCCD;
	sqrt.rn.f32 	%f51, %f50;
	fma.rn.f32 	%f52, %f51, %f51, 0f3DCCCCCD;
	sqrt.rn.f32 	%f53, %f52;
	fma.rn.f32 	%f54, %f53, %f53, 0f3DCCCCCD;
	sqrt.rn.f32 	%f55, %f54;
	fma.rn.f32 	%f56, %f55, %f55, 0f3DCCCCCD;
	sqrt.rn.f32 	%f57, %f56;
	fma.rn.f32 	%f58, %f57, %f57, 0f3DCCCCCD;
	sqrt.rn.f32 	%f59, %f58;
	fma.rn.f32 	%f60, %f59, %f59, 0f3DCCCCCD;
	sqrt.rn.f32 	%f61, %f60;
	fma.rn.f32 	%f62, %f61, %f61, 0f3DCCCCCD;
	sqrt.rn.f32 	%f63, %f62;
	fma.rn.f32 	%f64, %f63, %f63, 0f3DCCCCCD;
	sqrt.rn.f32 	%f65, %f64;
	fma.rn.f32 	%f66, %f65, %f65, 0f3DCCCCCD;
	sqrt.rn.f32 	%f67, %f66;
	fma.rn.f32 	%f68, %f67, %f67, 0f3DCCCCCD;
	sqrt.rn.f32 	%f69, %f68;
	fma.rn.f32 	%f70, %f69, %f69, 0f3DCCCCCD;
	sqrt.rn.f32 	%f71, %f70;
	fma.rn.f32 	%f72, %f71, %f71, 0f3DCCCCCD;
	sqrt.rn.f32 	%f73, %f72;
	fma.rn.f32 	%f74, %f73, %f73, 0f3DCCCCCD;
	sqrt.rn.f32 	%f75, %f74;
	fma.rn.f32 	%f76, %f75, %f75, 0f3DCCCCCD;
	sqrt.rn.f32 	%f77, %f76;
	fma.rn.f32 	%f78, %f77, %f77, 0f3DCCCCCD;
	sqrt.rn.f32 	%f79, %f78;
	fma.rn.f32 	%f80, %f79, %f79, 0f3DCCCCCD;
	sqrt.rn.f32 	%f81, %f80;
	fma.rn.f32 	%f82, %f81, %f81, 0f3DCCCCCD;
	sqrt.rn.f32 	%f83, %f82;
	fma.rn.f32 	%f84, %f83, %f83, 0f3DCCCCCD;
	sqrt.rn.f32 	%f85, %f84;
	fma.rn.f32 	%f86, %f85, %f85, 0f3DCCCCCD;
	sqrt.rn.f32 	%f87, %f86;
	fma.rn.f32 	%f88, %f87, %f87, 0f3DCCCCCD;
	sqrt.rn.f32 	%f89, %f88;
	fma.rn.f32 	%f90, %f89, %f89, 0f3DCCCCCD;
	sqrt.rn.f32 	%f91, %f90;
	fma.rn.f32 	%f92, %f91, %f91, 0f3DCCCCCD;
	sqrt.rn.f32 	%f93, %f92;
	fma.rn.f32 	%f94, %f93, %f93, 0f3DCCCCCD;
	sqrt.rn.f32 	%f95, %f94;
	fma.rn.f32 	%f96, %f95, %f95, 0f3DCCCCCD;
	sqrt.rn.f32 	%f97, %f96;
	fma.rn.f32 	%f98, %f97, %f97, 0f3DCCCCCD;
	sqrt.rn.f32 	%f99, %f98;
	fma.rn.f32 	%f100, %f99, %f99, 0f3DCCCCCD;
	sqrt.rn.f32 	%f101, %f100;
	fma.rn.f32 	%f102, %f101, %f101, 0f3DCCCCCD;
	sqrt.rn.f32 	%f103, %f102;
	fma.rn.f32 	%f104, %f103, %f103, 0f3DCCCCCD;
	sqrt.rn.f32 	%f105, %f104;
	fma.rn.f32 	%f106, %f105, %f105, 0f3DCCCCCD;
	sqrt.rn.f32 	%f107, %f106;
	fma.rn.f32 	%f108, %f107, %f107, 0f3DCCCCCD;
	sqrt.rn.f32 	%f109, %f108;
	fma.rn.f32 	%f110, %f109, %f109, 0f3DCCCCCD;
	sqrt.rn.f32 	%f111, %f110;
	fma.rn.f32 	%f112, %f111, %f111, 0f3DCCCCCD;
	sqrt.rn.f32 	%f113, %f112;
	fma.rn.f32 	%f114, %f113, %f113, 0f3DCCCCCD;
	sqrt.rn.f32 	%f115, %f114;
	fma.rn.f32 	%f116, %f115, %f115, 0f3DCCCCCD;
	sqrt.rn.f32 	%f117, %f116;
	fma.rn.f32 	%f118, %f117, %f117, 0f3DCCCCCD;
	sqrt.rn.f32 	%f119, %f118;
	fma.rn.f32 	%f120, %f119, %f119, 0f3DCCCCCD;
	sqrt.rn.f32 	%f121, %f120;
	fma.rn.f32 	%f122, %f121, %f121, 0f3DCCCCCD;
	sqrt.rn.f32 	%f123, %f122;
	fma.rn.f32 	%f124, %f123, %f123, 0f3DCCCCCD;
	sqrt.rn.f32 	%f125, %f124;
	fma.rn.f32 	%f126, %f125, %f125, 0f3DCCCCCD;
	sqrt.rn.f32 	%f127, %f126;
	fma.rn.f32 	%f128, %f127, %f127, 0f3DCCCCCD;
	sqrt.rn.f32 	%f129, %f128;
	fma.rn.f32 	%f130, %f129, %f129, 0f3DCCCCCD;
	sqrt.rn.f32 	%f131, %f130;
	fma.rn.f32 	%f132, %f131, %f131, 0f3DCCCCCD;
	sqrt.rn.f32 	%f133, %f132;
	fma.rn.f32 	%f134, %f133, %f133, 0f3DCCCCCD;
	sqrt.rn.f32 	%f135, %f134;
	fma.rn.f32 	%f136, %f135, %f135, 0f3DCCCCCD;
	sqrt.rn.f32 	%f137, %f136;
	fma.rn.f32 	%f138, %f137, %f137, 0f3DCCCCCD;
	sqrt.rn.f32 	%f139, %f138;
	fma.rn.f32 	%f140, %f139, %f139, 0f3DCCCCCD;
	sqrt.rn.f32 	%f141, %f140;
	fma.rn.f32 	%f142, %f141, %f141, 0f3DCCCCCD;
	sqrt.rn.f32 	%f143, %f142;
	fma.rn.f32 	%f144, %f143, %f143, 0f3DCCCCCD;
	sqrt.rn.f32 	%f145, %f144;
	fma.rn.f32 	%f146, %f145, %f145, 0f3DCCCCCD;
	sqrt.rn.f32 	%f147, %f146;
	fma.rn.f32 	%f148, %f147, %f147, 0f3DCCCCCD;
	sqrt.rn.f32 	%f149, %f148;
	fma.rn.f32 	%f150, %f149, %f149, 0f3DCCCCCD;
	sqrt.rn.f32 	%f151, %f150;
	fma.rn.f32 	%f152, %f151, %f151, 0f3DCCCCCD;
	sqrt.rn.f32 	%f153, %f152;
	fma.rn.f32 	%f154, %f153, %f153, 0f3DCCCCCD;
	sqrt.rn.f32 	%f155, %f154;
	fma.rn.f32 	%f156, %f155, %f155, 0f3DCCCCCD;
	sqrt.rn.f32 	%f157, %f156;
	fma.rn.f32 	%f158, %f157, %f157, 0f3DCCCCCD;
	sqrt.rn.f32 	%f159, %f158;
	fma.rn.f32 	%f160, %f159, %f159, 0f3DCCCCCD;
	sqrt.rn.f32 	%f161, %f160;
	fma.rn.f32 	%f162, %f161, %f161, 0f3DCCCCCD;
	sqrt.rn.f32 	%f163, %f162;
	fma.rn.f32 	%f164, %f163, %f163, 0f3DCCCCCD;
	sqrt.rn.f32 	%f165, %f164;
	fma.rn.f32 	%f166, %f165, %f165, 0f3DCCCCCD;
	sqrt.rn.f32 	%f167, %f166;
	fma.rn.f32 	%f168, %f167, %f167, 0f3DCCCCCD;
	sqrt.rn.f32 	%f169, %f168;
	fma.rn.f32 	%f170, %f169, %f169, 0f3DCCCCCD;
	sqrt.rn.f32 	%f171, %f170;
	fma.rn.f32 	%f172, %f171, %f171, 0f3DCCCCCD;
	sqrt.rn.f32 	%f173, %f172;
	fma.rn.f32 	%f174, %f173, %f173, 0f3DCCCCCD;
	sqrt.rn.f32 	%f175, %f174;
	fma.rn.f32 	%f176, %f175, %f175, 0f3DCCCCCD;
	sqrt.rn.f32 	%f177, %f176;
	fma.rn.f32 	%f178, %f177, %f177, 0f3DCCCCCD;
	sqrt.rn.f32 	%f179, %f178;
	fma.rn.f32 	%f180, %f179, %f179, 0f3DCCCCCD;
	sqrt.rn.f32 	%f181, %f180;
	fma.rn.f32 	%f182, %f181, %f181, 0f3DCCCCCD;
	sqrt.rn.f32 	%f183, %f182;
	fma.rn.f32 	%f184, %f183, %f183, 0f3DCCCCCD;
	sqrt.rn.f32 	%f185, %f184;
	fma.rn.f32 	%f186, %f185, %f185, 0f3DCCCCCD;
	sqrt.rn.f32 	%f187, %f186;
	fma.rn.f32 	%f188, %f187, %f187, 0f3DCCCCCD;
	sqrt.rn.f32 	%f189, %f188;
	fma.rn.f32 	%f190, %f189, %f189, 0f3DCCCCCD;
	sqrt.rn.f32 	%f191, %f190;
	fma.rn.f32 	%f192, %f191, %f191, 0f3DCCCCCD;
	sqrt.rn.f32 	%f193, %f192;
	fma.rn.f32 	%f194, %f193, %f193, 0f3DCCCCCD;
	sqrt.rn.f32 	%f195, %f194;
	fma.rn.f32 	%f196, %f195, %f195, 0f3DCCCCCD;
	sqrt.rn.f32 	%f197, %f196;
	fma.rn.f32 	%f198, %f197, %f197, 0f3DCCCCCD;
	sqrt.rn.f32 	%f199, %f198;
	fma.rn.f32 	%f200, %f199, %f199, 0f3DCCCCCD;
	sqrt.rn.f32 	%f201, %f200;
	st.global.f32 	[%rd4], %f201;
$L__BB0_2:
	ret;

}


// ===== COMPILED SASS (sm_100) =====

	.target	sm_100

	.elftype	@"ET_EXEC"


//--------------------- .note.nv.tkinfo           --------------------------
	.section	.note.nv.tkinfo,"",@"SHT_NOTE"
	.sectionflags	@"SHF_NOTE_NV_TKINFO"
	.tkinfo
        /*0018*/ 	.word	0x00000002
        /*0030*/ 	.string	""
        /*0030*/ 	.string	"ptxas"
        /*0030*/ 	.string	"Cuda compilation tools, release 13.0, V13.0.88"
        /*0030*/ 	.string	"Build cuda_13.0.r13.0/compiler.36424714_0"
        /*0030*/ 	.string	"-arch sm_100 -m 64 "



//--------------------- .note.nv.cuinfo           --------------------------
	.section	.note.nv.cuinfo,"",@"SHT_NOTE"
	.sectionflags	@"SHF_NOTE_NV_CUINFO"
        /*0018*/ 	.short	0x0002
        /*001a*/ 	.short	0x0064
        /*001c*/ 	.short	0x0082
	.zero		2


//--------------------- .nv.info                  --------------------------
	.section	.nv.info,"",@"SHT_CUDA_INFO"
	.align	4


	//----- nvinfo : EIATTR_REGCOUNT
	.align		4
        /*0000*/ 	.byte	0x04, 0x2f
        /*0002*/ 	.short	(.L_1 - .L_0)
	.align		4
.L_0:
        /*0004*/ 	.word	index@(_Z14compute_kernelPfi)
        /*0008*/ 	.word	0x0000000c


	//----- nvinfo : EIATTR_FRAME_SIZE
	.align		4
.L_1:
        /*000c*/ 	.byte	0x04, 0x11
        /*000e*/ 	.short	(.L_3 - .L_2)
	.align		4
.L_2:
        /*0010*/ 	.word	index@($__internal_0_$__cuda_sm20_sqrt_rn_f32_slowpath)
        /*0014*/ 	.word	0x00000000


	//----- nvinfo : EIATTR_FRAME_SIZE
	.align		4
.L_3:
        /*0018*/ 	.byte	0x04, 0x11
        /*001a*/ 	.short	(.L_5 - .L_4)
	.align		4
.L_4:
        /*001c*/ 	.word	index@(_Z14compute_kernelPfi)
        /*0020*/ 	.word	0x00000000


	//----- nvinfo : EIATTR_MIN_STACK_SIZE
	.align		4
.L_5:
        /*0024*/ 	.byte	0x04, 0x12
        /*0026*/ 	.short	(.L_7 - .L_6)
	.align		4
.L_6:
        /*0028*/ 	.word	index@(_Z14compute_kernelPfi)
        /*002c*/ 	.word	0x00000000
.L_7:


//--------------------- .nv.compat                --------------------------
	.section	.nv.compat,"",@"SHT_CUDA_COMPAT_INFO"
	.align	4
        /*0000*/ 	.byte	0x02, 0x09, 0x00, 0x00, 0x02, 0x02, 0x01, 0x00, 0x02, 0x05, 0x05, 0x00, 0x03, 0x07, 0x01, 0x01
        /*0010*/ 	.byte	0x02, 0x03, 0x00, 0x00, 0x02, 0x06, 0x01, 0x00, 0x04, 0x0b, 0x08, 0x00, 0x01, 0x00, 0x00, 0x00
        /*0020*/ 	.byte	0x00, 0x00, 0x00, 0x00


//--------------------- .nv.info._Z14compute_kernelPfi --------------------------
	.section	.nv.info._Z14compute_kernelPfi,"",@"SHT_CUDA_INFO"
	.sectionflags	@""
	.align	4


	//----- nvinfo : EIATTR_CUDA_API_VERSION
	.align		4
        /*0000*/ 	.byte	0x04, 0x37
        /*0002*/ 	.short	(.L_9 - .L_8)
.L_8:
        /*0004*/ 	.word	0x00000082


	//----- nvinfo : EIATTR_KPARAM_INFO
	.align		4
.L_9:
        /*0008*/ 	.byte	0x04, 0x17
        /*000a*/ 	.short	(.L_11 - .L_10)
.L_10:
        /*000c*/ 	.word	0x00000000
        /*0010*/ 	.short	0x0001
        /*0012*/ 	.short	0x0008
        /*0014*/ 	.byte	0x00, 0xf0, 0x11, 0x00


	//----- nvinfo : EIATTR_KPARAM_INFO
	.align		4
.L_11:
        /*0018*/ 	.byte	0x04, 0x17
        /*001a*/ 	.short	(.L_13 - .L_12)
.L_12:
        /*001c*/ 	.word	0x00000000
        /*0020*/ 	.short	0x0000
        /*0022*/ 	.short	0x0000
        /*0024*/ 	.byte	0x00, 0xf5, 0x21, 0x00


	//----- nvinfo : EIATTR_SPARSE_MMA_MASK
	.align		4
.L_13:
        /*0028*/ 	.byte	0x03, 0x50
        /*002a*/ 	.short	0x0000


	//----- nvinfo : EIATTR_MAXREG_COUNT
	.align		4
        /*002c*/ 	.byte	0x03, 0x1b
        /*002e*/ 	.short	0x00ff


	//----- nvinfo : EIATTR_MERCURY_ISA_VERSION
	.align		4
        /*0030*/ 	.byte	0x03, 0x5f
        /*0032*/ 	.short	0x0101


	//----- nvinfo : EIATTR_VRC_CTA_INIT_COUNT
	.align		4
        /*0034*/ 	.byte	0x02, 0x4a
	.zero		1
	.zero		1


	//----- nvinfo : EIATTR_EXIT_INSTR_OFFSETS
	.align		4
        /*0038*/ 	.byte	0x04, 0x1c
        /*003a*/ 	.short	(.L_15 - .L_14)


	//   ....[0]....
.L_14:
        /*003c*/ 	.word	0x00000070


	//   ....[1]....
        /*0040*/ 	.word	0x00005e80


	//----- nvinfo : EIATTR_CRS_STACK_SIZE
	.align		4
.L_15:
        /*0044*/ 	.byte	0x04, 0x1e
        /*0046*/ 	.short	(.L_17 - .L_16)
.L_16:
        /*0048*/ 	.word	0x00000000


	//----- nvinfo : EIATTR_CBANK_PARAM_SIZE
	.align		4
.L_17:
        /*004c*/ 	.byte	0x03, 0x19
        /*004e*/ 	.short	0x000c


	//----- nvinfo : EIATTR_PARAM_CBANK
	.align		4
        /*0050*/ 	.byte	0x04, 0x0a
        /*0052*/ 	.short	(.L_19 - .L_18)
	.align		4
.L_18:
        /*0054*/ 	.word	index@(.nv.constant0._Z14compute_kernelPfi)
        /*0058*/ 	.short	0x0380
        /*005a*/ 	.short	0x000c


	//----- nvinfo : EIATTR_SW_WAR
	.align		4
.L_19:
        /*005c*/ 	.byte	0x04, 0x36
        /*005e*/ 	.short	(.L_21 - .L_20)
.L_20:
        /*0060*/ 	.word	0x00000008
.L_21:


//--------------------- .nv.callgraph             --------------------------
	.section	.nv.callgraph,"",@"SHT_CUDA_CALLGRAPH"
	.align	4
	.sectionentsize	8
	.align		4
        /*0000*/ 	.word	0x00000000
	.align		4
        /*0004*/ 	.word	0xffffffff
	.align		4
        /*0008*/ 	.word	0x00000000
	.align		4
        /*000c*/ 	.word	0xfffffffe
	.align		4
        /*0010*/ 	.word	0x00000000
	.align		4
        /*0014*/ 	.word	0xfffffffd
	.align		4
        /*0018*/ 	.word	0x00000000
	.align		4
        /*001c*/ 	.word	0xfffffffc


//--------------------- .text._Z14compute_kernelPfi --------------------------
	.section	.text._Z14compute_kernelPfi,"ax",@progbits
	.align	128
        .global         _Z14compute_kernelPfi
        .type           _Z14compute_kernelPfi,@function
        .size           _Z14compute_kernelPfi,(.L_x_302 - _Z14compute_kernelPfi)
        .other          _Z14compute_kernelPfi,@"STO_CUDA_ENTRY STV_DEFAULT"
_Z14compute_kernelPfi:
.text._Z14compute_kernelPfi:
[----:B------:R-:W-:Y:S01]  /*0000*/  LDC R1, c[0x0][0x37c] ;  /* 0x0000df00ff017b82 */ /* 0x000fe20000000800 */
[----:B------:R-:W0:Y:S07]  /*0010*/  S2R R0, SR_TID.X ;  /* 0x0000000000007919 */ /* 0x000e2e0000002100 */
[----:B------:R-:W0:Y:S01]  /*0020*/  S2UR UR4, SR_CTAID.X ;  /* 0x00000000000479c3 */ /* 0x000e220000002500 */
[----:B------:R-:W1:Y:S07]  /*0030*/  LDCU UR5, c[0x0][0x388] ;  /* 0x00007100ff0577ac */ /* 0x000e6e0008000800 */
[----:B------:R-:W0:Y:S02]  /*0040*/  LDC R5, c[0x0][0x360] ;  /* 0x0000d800ff057b82 */ /* 0x000e240000000800 */
[----:B0-----:R-:W-:-:S05]  /*0050*/  IMAD R5, R5, UR4, R0 ;  /* 0x0000000405057c24 */ /* 0x001fca000f8e0200 */
[----:B-1----:R-:W-:-:S13]  /*0060*/  ISETP.GE.AND P0, PT, R5, UR5, PT ;  /* 0x0000000505007c0c */ /* 0x002fda000bf06270 */
[----:B------:R-:W-:Y:S05]  /*0070*/  @P0 EXIT ;  /* 0x000000000000094d */ /* 0x000fea0003800000 */
[----:B------:R-:W0:Y:S01]  /*0080*/  LDC.64 R2, c[0x0][0x380] ;  /* 0x0000e000ff027b82 */ /* 0x000e220000000a00 */
[----:B------:R-:W1:Y:S01]  /*0090*/  LDCU.64 UR4, c[0x0][0x358] ;  /* 0x00006b00ff0477ac */ /* 0x000e620008000a00 */
[----:B0-----:R-:W-:-:S05]  /*00a0*/  IMAD.WIDE R2, R5, 0x4, R2 ;  /* 0x0000000405027825 */ /* 0x001fca00078e0202 */
[----:B-1----:R-:W2:Y:S01]  /*00b0*/  LDG.E R0, desc[UR4][R2.64] ;  /* 0x0000000402007981 */ /* 0x002ea2000c1e1900 */
[----:B------:R-:W-:Y:S01]  /*00c0*/  BSSY.RECONVERGENT B0, `(.L_x_0) ;  /* 0x000000d000007945 */ /* 0x000fe20003800200 */
[----:B--2---:R-:W-:-:S04]  /*00d0*/  FFMA R0, R0, R0, 0.10000000149011611938 ;  /* 0x3dcccccd00007423 */ /* 0x004fc80000000000 */
[----:B------:R0:W1:Y:S01]  /*00e0*/  MUFU.RSQ R5, R0 ;  /* 0x0000000000057308 */ /* 0x0000620000001400 */
[----:B------:R-:W-:-:S04]  /*00f0*/  IADD3 R4, PT, PT, R0, -0xd000000, RZ ;  /* 0xf300000000047810 */ /* 0x000fc80007ffe0ff */
[----:B------:R-:W-:-:S13]  /*0100*/  ISETP.GT.U32.AND P0, PT, R4, 0x727fffff, PT ;  /* 0x727fffff0400780c */ /* 0x000fda0003f04070 */
[----:B01----:R-:W-:Y:S05]  /*0110*/  @!P0 BRA `(.L_x_1) ;  /* 0x00000000000c8947 */ /* 0x003fea0003800000 */
[----:B------:R-:W-:-:S07]  /*0120*/  MOV R9, 0x140 ;  /* 0x0000014000097802 */ /* 0x000fce0000000f00 */
[----:B------:R-:W-:Y:S05]  /*0130*/  CALL.REL.NOINC `($__internal_0_$__cuda_sm20_sqrt_rn_f32_slowpath) ;  /* 0x0000005c00547944 */ /* 0x000fea0003c00000 */
[----:B------:R-:W-:Y:S05]  /*0140*/  BRA `(.L_x_2) ;  /* 0x0000000000107947 */ /* 0x000fea0003800000 */
.L_x_1:
[----:B------:R-:W-:Y:S01]  /*0150*/  FMUL.FTZ R7, R0, R5 ;  /* 0x0000000500077220 */ /* 0x000fe20000410000 */
[----:B------:R-:W-:-:S03]  /*0160*/  FMUL.FTZ R5, R5, 0.5 ;  /* 0x3f00000005057820 */ /* 0x000fc60000410000 */
[----:B------:R-:W-:-:S04]  /*0170*/  FFMA R0, -R7, R7, R0 ;  /* 0x0000000707007223 */ /* 0x000fc80000000100 */
[----:B------:R-:W-:-:S07]  /*0180*/  FFMA R0, R0, R5, R7 ;  /* 0x0000000500007223 */ /* 0x000fce0000000007 */
.L_x_2:
[----:B------:R-:W-:Y:S05]  /*0190*/  BSYNC.RECONVERGENT B0 ;  /* 0x0000000000007941 */ /* 0x000fea0003800200 */
.L_x_0:
[----:B------:R-:W-:Y:S01]  /*01a0*/  FFMA R5, R0, R0, 0.10000000149011611938 ;  /* 0x3dcccccd00057423 */ /* 0x000fe20000000000 */
[----:B------:R-:W-:Y:S03]  /*01b0*/  BSSY.RECONVERGENT B0, `(.L_x_3) ;  /* 0x000000d000007945 */ /* 0x000fe60003800200 */
[----:B------:R0:W1:Y:S01]  /*01c0*/  MUFU.RSQ R4, R5 ;  /* 0x0000000500047308 */ /* 0x0000620000001400 */
[----:B------:R-:W-:-:S04]  /*01d0*/  IADD3 R0, PT, PT, R5, -0xd000000, RZ ;  /* 0xf300000005007810 */ /* 0x000fc80007ffe0ff */
[----:B------:R-:W-:-:S13]  /*01e0*/  ISETP.GT.U32.AND P0, PT, R0, 0x727fffff, PT ;  /* 0x727fffff0000780c */ /* 0x000fda0003f04070 */
[----:B01----:R-:W-:Y:S05]  /*01f0*/  @!P0 BRA `(.L_x_4) ;  /* 0x0000000000108947 */ /* 0x003fea0003800000 */
[----:B------:R-:W-:Y:S02]  /*0200*/  MOV R0, R5 ;  /* 0x0000000500007202 */ /* 0x000fe40000000f00 */
[----:B------:R-:W-:-:S07]  /*0210*/  MOV R9, 0x230 ;  /* 0x0000023000097802 */ /* 0x000fce0000000f00 */
[----:B------:R-:W-:Y:S05]  /*0220*/  CALL.REL.NOINC `($__internal_0_$__cuda_sm20_sqrt_rn_f32_slowpath) ;  /* 0x0000005c00187944 */ /* 0x000fea0003c00000 */
[----:B------:R-:W-:Y:S05]  /*0230*/  BRA `(.L_x_5) ;  /* 0x0000000000107947 */ /* 0x000fea0003800000 */
.L_x_4:
[----:B------:R-:W-:Y:S01]  /*0240*/  FMUL.FTZ R0, R5, R4 ;  /* 0x0000000405007220 */ /* 0x000fe20000410000 */
[----:B------:R-:W-:-:S03]  /*0250*/  FMUL.FTZ R4, R4, 0.5 ;  /* 0x3f00000004047820 */ /* 0x000fc60000410000 */
[----:B------:R-:W-:-:S04]  /*0260*/  FFMA R5, -R0, R0, R5 ;  /* 0x0000000000057223 */ /* 0x000fc80000000105 */
[----:B------:R-:W-:-:S07]  /*0270*/  FFMA R0, R5, R4, R0 ;  /* 0x0000000405007223 */ /* 0x000fce0000000000 */
.L_x_5:
[----:B------:R-:W-:Y:S05]  /*0280*/  BSYNC.RECONVERGENT B0 ;  /* 0x0000000000007941 */ /* 0x000fea0003800200 */
.L_x_3:
        /* <DEDUP_REMOVED lines=10> */
.L_x_7:
[----:B------:R-:W-:Y:S01]  /*0330*/  FMUL.FTZ R0, R5, R4 ;  /* 0x0000000405007220 */ /* 0x000fe20000410000 */
[----:B------:R-:W-:-:S03]  /*0340*/  FMUL.FTZ R4, R4, 0.5 ;  /* 0x3f00000004047820 */ /* 0x000fc60000410000 */
[----:B------:R-:W-:-:S04]  /*0350*/  FFMA R5, -R0, R0, R5 ;  /* 0x0000000000057223 */ /* 0x000fc80000000105 */
[----:B------:R-:W-:-:S07]  /*0360*/  FFMA R0, R5, R4, R0 ;  /* 0x0000000405007223 */ /* 0x000fce0000000000 */
.L_x_8:
[----:B------:R-:W-:Y:S05]  /*0370*/  BSYNC.RECONVERGENT B0 ;  /* 0x0000000000007941 */ /* 0x000fea0003800200 */
.L_x_6:
        /* <DEDUP_REMOVED lines=10> */
.L_x_10:
[----:B------:R-:W-:Y:S01]  /*0420*/  FMUL.FTZ R0, R5, R4 ;  /* 0x0000000405007220 */ /* 0x000fe20000410000 */
[----:B------:R-:W-:-:S03]  /*0430*/  FMUL.FTZ R4, R4, 0.5 ;  /* 0x3f00000004047820 */ /* 0x000fc60000410000 */
[----:B------:R-:W-:-:S04]  /*0440*/  FFMA R5, -R0, R0, R5 ;  /* 0x0000000000057223 */ /* 0x000fc80000000105 */
[----:B------:R-:W-:-:S07]  /*0450*/  FFMA R0, R5, R4, R0 ;  /* 0x0000000405007223 */ /* 0x000fce0000000000 */
.L_x_11:
[----:B------:R-:W-:Y:S05]  /*0460*/  BSYNC.RECONVERGENT B0 ;  /* 0x0000000000007941 */ /* 0x000fea0003800200 */
.L_x_9:
        /* <DEDUP_REMOVED lines=10> */
.L_x_13:
[----:B------:R-:W-:Y:S01]  /*0510*/  FMUL.FTZ R0, R5, R4 ;  /* 0x0000000405007220 */ /* 0x000fe20000410000 */
[----:B------:R-:W-:-:S03]  /*0520*/  FMUL.FTZ R4, R4, 0.5 ;  /* 0x3f00000004047820 */ /* 0x000fc60000410000 */
[----:B------:R-:W-:-:S04]  /*0530*/  FFMA R5, -R0, R0, R5 ;  /* 0x0000000000057223 */ /* 0x000fc80000000105 */
[----:B------:R-:W-:-:S07]  /*0540*/  FFMA R0, R5, R4, R0 ;  /* 0x0000000405007223 */ /* 0x000fce0000000000 */
.L_x_14:
[----:B------:R-:W-:Y:S05]  /*0550*/  BSYNC.RECONVERGENT B0 ;  /* 0x0000000000007941 */ /* 0x000fea0003800200 */
.L_x_12:
        /* <DEDUP_REMOVED lines=10> */
.L_x_16:
[----:B------:R-:W-:Y:S01]  /*0600*/  FMUL.FTZ R0, R5, R4 ;  /* 0x0000000405007220 */ /* 0x000fe20000410000 */
[----:B------:R-:W-:-:S03]  /*0610*/  FMUL.FTZ R4, R4, 0.5 ;  /* 0x3f00000004047820 */ /* 0x000fc60000410000 */
[----:B------:R-:W-:-:S04]  /*0620*/  FFMA R5, -R0, R0, R5 ;  /* 0x0000000000057223 */ /* 0x000fc80000000105 */
[----:B------:R-:W-:-:S07]  /*0630*/  FFMA R0, R5, R4, R0 ;  /* 0x0000000405007223 */ /* 0x000fce0000000000 */
.L_x_17:
[----:B------:R-:W-:Y:S05]  /*0640*/  BSYNC.RECONVERGENT B0 ;  /* 0x0000000000007941 */ /* 0x000fea0003800200 */
.L_x_15:
        /* <DEDUP_REMOVED lines=10> */
.L_x_19:
[----:B------:R-:W-:Y:S01]  /*06f0*/  FMUL.FTZ R0, R5, R4 ;  /* 0x0000000405007220 */ /* 0x000fe20000410000 */
[----:B------:R-:W-:-:S03]  /*0700*/  FMUL.FTZ R4, R4, 0.5 ;  /* 0x3f00000004047820 */ /* 0x000fc60000410000 */
[----:B------:R-:W-:-:S04]  /*0710*/  FFMA R5, -R0, R0, R5 ;  /* 0x0000000000057223 */ /* 0x000fc80000000105 */
[----:B------:R-:W-:-:S07]  /*0720*/  FFMA R0, R5, R4, R0 ;  /* 0x0000000405007223 */ /* 0x000fce0000000000 */
.L_x_20:
[----:B------:R-:W-:Y:S05]  /*0730*/  BSYNC.RECONVERGENT B0 ;  /* 0x0000000000007941 */ /* 0x000fea0003800200 */
.L_x_18:
        /* <DEDUP_REMOVED lines=10> */
.L_x_22:
[----:B------:R-:W-:Y:S01]  /*07e0*/  FMUL.FTZ R0, R5, R4 ;  /* 0x0000000405007220 */ /* 0x000fe20000410000 */
[----:B------:R-:W-:-:S03]  /*07f0*/  FMUL.FTZ R4, R4, 0.5 ;  /* 0x3f00000004047820 */ /* 0x000fc60000410000 */
[----:B------:R-:W-:-:S04]  /*0800*/  FFMA R5, -R0, R0, R5 ;  /* 0x0000000000057223 */ /* 0x000fc80000000105 */
[----:B------:R-:W-:-:S07]  /*0810*/  FFMA R0, R5, R4, R0 ;  /* 0x0000000405007223 */ /* 0x000fce0000000000 */
.L_x_23:
[----:B------:R-:W-:Y:S05]  /*0820*/  BSYNC.RECONVERGENT B0 ;  /* 0x0000000000007941 */ /* 0x000fea0003800200 */
.L_x_21:
        /* <DEDUP_REMOVED lines=10> */
.L_x_25:
[----:B------:R-:W-:Y:S01]  /*08d0*/  FMUL.FTZ R0, R5, R4 ;  /* 0x0000000405007220 */ /* 0x000fe20000410000 */
[----:B------:R-:W-:-:S03]  /*08e0*/  FMUL.FTZ R4, R4, 0.5 ;  /* 0x3f00000004047820 */ /* 0x000fc60000410000 */
[----:B------:R-:W-:-:S04]  /*08f0*/  FFMA R5, -R0, R0, R5 ;  /* 0x0000000000057223 */ /* 0x000fc80000000105 */
[----:B------:R-:W-:-:S07]  /*0900*/  FFMA R0, R5, R4, R0 ;  /* 0x0000000405007223 */ /* 0x000fce0000000000 */
.L_x_26:
[----:B------:R-:W-:Y:S05]  /*0910*/  BSYNC.RECONVERGENT B0 ;  /* 0x0000000000007941 */ /* 0x000fea0003800200 */
.L_x_24:
        /* <DEDUP_REMOVED lines=10> */
.L_x_28:
[----:B------:R-:W-:Y:S01]  /*09c0*/  FMUL.FTZ R0, R5, R4 ;  /* 0x0000000405007220 */ /* 0x000fe20000410000 */
[----:B------:R-:W-:-:S03]  /*09d0*/  FMUL.FTZ R4, R4, 0.5 ;  /* 0x3f00000004047820 */ /* 0x000fc60000410000 */
[----:B------:R-:W-:-:S04]  /*09e0*/  FFMA R5, -R0, R0, R5 ;  /* 0x0000000000057223 */ /* 0x000fc80000000105 */
[----:B------:R-:W-:-:S07]  /*09f0*/  FFMA R0, R5, R4, R0 ;  /* 0x0000000405007223 */ /* 0x000fce0000000000 */
.L_x_29:
[----:B------:R-:W-:Y:S05]  /*0a00*/  BSYNC.RECONVERGENT B0 ;  /* 0x0000000000007941 */ /* 0x000fea0003800200 */
.L_x_27:
        /* <DEDUP_REMOVED lines=10> */
.L_x_31:
[----:B------:R-:W-:Y:S01]  /*0ab0*/  FMUL.FTZ R0, R5, R4 ;  /* 0x0000000405007220 */ /* 0x000fe20000410000 */
[----:B------:R-:W-:-:S03]  /*0ac0*/  FMUL.FTZ R4, R4, 0.5 ;  /* 0x3f00000004047820 */ /* 0x000fc60000410000 */
[----:B------:R-:W-:-:S04]  /*0ad0*/  FFMA R5, -R0, R0, R5 ;  /* 0x0000000000057223 */ /* 0x000fc80000000105 */
[----:B------:R-:W-:-:S07]  /*0ae0*/  FFMA R0, R5, R4, R0 ;  /* 0x0000000405007223 */ /* 0x000fce0000000000 */
.L_x_32:
[----:B------:R-:W-:Y:S05]  /*0af0*/  BSYNC.RECONVERGENT B0 ;  /* 0x0000000000007941 */ /* 0x000fea0003800200 */
.L_x_30:
        /* <DEDUP_REMOVED lines=10> */
.L_x_34:
[----:B------:R-:W-:Y:S01]  /*0ba0*/  FMUL.FTZ R0, R5, R4 ;  /* 0x0000000405007220 */ /* 0x000fe20000410000 */
[----:B------:R-:W-:-:S03]  /*0bb0*/  FMUL.FTZ R4, R4, 0.5 ;  /* 0x3f00000004047820 */ /* 0x000fc60000410000 */
[----:B------:R-:W-:-:S04]  /*0bc0*/  FFMA R5, -R0, R0, R5 ;  /* 0x0000000000057223 */ /* 0x000fc80000000105 */
[----:B------:R-:W-:-:S07]  /*0bd0*/  FFMA R0, R5, R4, R0 ;  /* 0x0000000405007223 */ /* 0x000fce0000000000 */
.L_x_35:
[----:B------:R-:W-:Y:S05]  /*0be0*/  BSYNC.RECONVERGENT B0 ;  /* 0x0000000000007941 */ /* 0x000fea0003800200 */
.L_x_33:
        /* <DEDUP_REMOVED lines=10> */
.L_x_37:
[----:B------:R-:W-:Y:S01]  /*0c90*/  FMUL.FTZ R0, R5, R4 ;  /* 0x0000000405007220 */ /* 0x000fe20000410000 */
[----:B------:R-:W-:-:S03]  /*0ca0*/  FMUL.FTZ R4, R4, 0.5 ;  /* 0x3f00000004047820 */ /* 0x000fc60000410000 */
[----:B------:R-:W-:-:S04]  /*0cb0*/  FFMA R5, -R0, R0, R5 ;  /* 0x0000000000057223 */ /* 0x000fc80000000105 */
[----:B------:R-:W-:-:S07]  /*0cc0*/  FFMA R0, R5, R4, R0 ;  /* 0x0000000405007223 */ /* 0x000fce0000000000 */
.L_x_38:
[----:B------:R-:W-:Y:S05]  /*0cd0*/  BSYNC.RECONVERGENT B0 ;  /* 0x0000000000007941 */ /* 0x000fea0003800200 */
.L_x_36:
        /* <DEDUP_REMOVED lines=10> */
.L_x_40:
[----:B------:R-:W-:Y:S01]  /*0d80*/  FMUL.FTZ R0, R5, R4 ;  /* 0x0000000405007220 */ /* 0x000fe20000410000 */
[----:B------:R-:W-:-:S03]  /*0d90*/  FMUL.FTZ R4, R4, 0.5 ;  /* 0x3f00000004047820 */ /* 0x000fc60000410000 */
[----:B------:R-:W-:-:S04]  /*0da0*/  FFMA R5, -R0, R0, R5 ;  /* 0x0000000000057223 */ /* 0x000fc80000000105 */
[----:B------:R-:W-:-:S07]  /*0db0*/  FFMA R0, R5, R4, R0 ;  /* 0x0000000405007223 */ /* 0x000fce0000000000 */
.L_x_41:
[----:B------:R-:W-:Y:S05]  /*0dc0*/  BSYNC.RECONVERGENT B0 ;  /* 0x0000000000007941 */ /* 0x000fea0003800200 */
.L_x_39:
        /* <DEDUP_REMOVED lines=10> */
.L_x_43:
[----:B------:R-:W-:Y:S01]  /*0e70*/  FMUL.FTZ R0, R5, R4 ;  /* 0x0000000405007220 */ /* 0x000fe20000410000 */
[----:B------:R-:W-:-:S03]  /*0e80*/  FMUL.FTZ R4, R4, 0.5 ;  /* 0x3f00000004047820 */ /* 0x000fc60000410000 */
[----:B------:R-:W-:-:S04]  /*0e90*/  FFMA R5, -R0, R0, R5 ;  /* 0x0000000000057223 */ /* 0x000fc80000000105 */
[----:B------:R-:W-:-:S07]  /*0ea0*/  FFMA R0, R5, R4, R0 ;  /* 0x0000000405007223 */ /* 0x000fce0000000000 */
.L_x_44:
[----:B------:R-:W-:Y:S05]  /*0eb0*/  BSYNC.RECONVERGENT B0 ;  /* 0x0000000000007941 */ /* 0x000fea0003800200 */
.L_x_42:
        /* <DEDUP_REMOVED lines=10> */
.L_x_46:
[----:B------:R-:W-:Y:S01]  /*0f60*/  FMUL.FTZ R0, R5, R4 ;  /* 0x0000000405007220 */ /* 0x000fe20000410000 */
[----:B------:R-:W-:-:S03]  /*0f70*/  FMUL.FTZ R4, R4, 0.5 ;  /* 0x3f00000004047820 */ /* 0x000fc60000410000 */
[----:B------:R-:W-:-:S04]  /*0f80*/  FFMA R5, -R0, R0, R5 ;  /* 0x0000000000057223 */ /* 0x000fc80000000105 */
[----:B------:R-:W-:-:S07]  /*0f90*/  FFMA R0, R5, R4, R0 ;  /* 0x0000000405007223 */ /* 0x000fce0000000000 */
.L_x_47:
[----:B------:R-:W-:Y:S05]  /*0fa0*/  BSYNC.RECONVERGENT B0 ;  /* 0x0000000000007941 */ /* 0x000fea0003800200 */
.L_x_45:
        /* <DEDUP_REMOVED lines=10> */
.L_x_49:
[----:B------:R-:W-:Y:S01]  /*1050*/  FMUL.FTZ R0, R5, R4 ;  /* 0x0000000405007220 */ /* 0x000fe20000410000 */
[----:B------:R-:W-:-:S03]  /*1060*/  FMUL.FTZ R4, R4, 0.5 ;  /* 0x3f00000004047820 */ /* 0x000fc60000410000 */
[----:B------:R-:W-:-:S04]  /*1070*/  FFMA R5, -R0, R0, R5 ;  /* 0x0000000000057223 */ /* 0x000fc80000000105 */
[----:B------:R-:W-:-:S07]  /*1080*/  FFMA R0, R5, R4, R0 ;  /* 0x0000000405007223 */ /* 0x000fce0000000000 */
.L_x_50:
[----:B------:R-:W-:Y:S05]  /*1090*/  BSYNC.RECONVERGENT B0 ;  /* 0x0000000000007941 */ /* 0x000fea0003800200 */
.L_x_48:
        /* <DEDUP_REMOVED lines=10> */
.L_x_52:
[----:B------:R-:W-:Y:S01]  /*1140*/  FMUL.FTZ R0, R5, R4 ;  /* 0x0000000405007220 */ /* 0x000fe20000410000 */
[----:B------:R-:W-:-:S03]  /*1150*/  FMUL.FTZ R4, R4, 0.5 ;  /* 0x3f00000004047820 */ /* 0x000fc60000410000 */
[----:B------:R-:W-:-:S04]  /*1160*/  FFMA R5, -R0, R0, R5 ;  /* 0x0000000000057223 */ /* 0x000fc80000000105 */
[----:B------:R-:W-:-:S07]  /*1170*/  FFMA R0, R5, R4, R0 ;  /* 0x0000000405007223 */ /* 0x000fce0000000000 */
.L_x_53:
[----:B------:R-:W-:Y:S05]  /*1180*/  BSYNC.RECONVERGENT B0 ;  /* 0x0000000000007941 */ /* 0x000fea0003800200 */
.L_x_51:
        /* <DEDUP_REMOVED lines=10> */
.L_x_55:
[----:B------:R-:W-:Y:S01]  /*1230*/  FMUL.FTZ R0, R5, R4 ;  /* 0x0000000405007220 */ /* 0x000fe20000410000 */
[----:B------:R-:W-:-:S03]  /*1240*/  FMUL.FTZ R4, R4, 0.5 ;  /* 0x3f00000004047820 */ /* 0x000fc60000410000 */
[----:B------:R-:W-:-:S04]  /*1250*/  FFMA R5, -R0, R0, R5 ;  /* 0x0000000000057223 */ /* 0x000fc80000000105 */
[----:B------:R-:W-:-:S07]  /*1260*/  FFMA R0, R5, R4, R0 ;  /* 0x0000000405007223 */ /* 0x000fce0000000000 */
.L_x_56:
[----:B------:R-:W-:Y:S05]  /*1270*/  BSYNC.RECONVERGENT B0 ;  /* 0x0000000000007941 */ /* 0x000fea0003800200 */
.L_x_54:
        /* <DEDUP_REMOVED lines=10> */
.L_x_58:
[----:B------:R-:W-:Y:S01]  /*1320*/  FMUL.FTZ R0, R5, R4 ;  /* 0x0000000405007220 */ /* 0x000fe20000410000 */
[----:B------:R-:W-:-:S03]  /*1330*/  FMUL.FTZ R4, R4, 0.5 ;  /* 0x3f00000004047820 */ /* 0x000fc60000410000 */
[----:B------:R-:W-:-:S04]  /*1340*/  FFMA R5, -R0, R0, R5 ;  /* 0x0000000000057223 */ /* 0x000fc80000000105 */
[----:B------:R-:W-:-:S07]  /*1350*/  FFMA R0, R5, R4, R0 ;  /* 0x0000000405007223 */ /* 0x000fce0000000000 */
.L_x_59:
[----:B------:R-:W-:Y:S05]  /*1360*/  BSYNC.RECONVERGENT B0 ;  /* 0x0000000000007941 */ /* 0x000fea0003800200 */
.L_x_57:
        /* <DEDUP_REMOVED lines=10> */
.L_x_61:
[----:B------:R-:W-:Y:S01]  /*1410*/  FMUL.FTZ R0, R5, R4 ;  /* 0x0000000405007220 */ /* 0x000fe20000410000 */
[----:B------:R-:W-:-:S03]  /*1420*/  FMUL.FTZ R4, R4, 0.5 ;  /* 0x3f00000004047820 */ /* 0x000fc60000410000 */
[----:B------:R-:W-:-:S04]  /*1430*/  FFMA R5, -R0, R0, R5 ;  /* 0x0000000000057223 */ /* 0x000fc80000000105 */
[----:B------:R-:W-:-:S07]  /*1440*/  FFMA R0, R5, R4, R0 ;  /* 0x0000000405007223 */ /* 0x000fce0000000000 */
.L_x_62:
[----:B------:R-:W-:Y:S05]  /*1450*/  BSYNC.RECONVERGENT B0 ;  /* 0x0000000000007941 */ /* 0x000fea0003800200 */
.L_x_60:
        /* <DEDUP_REMOVED lines=10> */
.L_x_64:
[----:B------:R-:W-:Y:S01]  /*1500*/  FMUL.FTZ R0, R5, R4 ;  /* 0x0000000405007220 */ /* 0x000fe20000410000 */
[----:B------:R-:W-:-:S03]  /*1510*/  FMUL.FTZ R4, R4, 0.5 ;  /* 0x3f00000004047820 */ /* 0x000fc60000410000 */
[----:B------:R-:W-:-:S04]  /*1520*/  FFMA R5, -R0, R0, R5 ;  /* 0x0000000000057223 */ /* 0x000fc80000000105 */
[----:B------:R-:W-:-:S07]  /*1530*/  FFMA R0, R5, R4, R0 ;  /* 0x0000000405007223 */ /* 0x000fce0000000000 */
.L_x_65:
[----:B------:R-:W-:Y:S05]  /*1540*/  BSYNC.RECONVERGENT B0 ;  /* 0x0000000000007941 */ /* 0x000fea0003800200 */
.L_x_63:
        /* <DEDUP_REMOVED lines=10> */
.L_x_67:
[----:B------:R-:W-:Y:S01]  /*15f0*/  FMUL.FTZ R0, R5, R4 ;  /* 0x0000000405007220 */ /* 0x000fe20000410000 */
[----:B------:R-:W-:-:S03]  /*1600*/  FMUL.FTZ R4, R4, 0.5 ;  /* 0x3f00000004047820 */ /* 0x000fc60000410000 */
[----:B------:R-:W-:-:S04]  /*1610*/  FFMA R5, -R0, R0, R5 ;  /* 0x0000000000057223 */ /* 0x000fc80000000105 */
[----:B------:R-:W-:-:S07]  /*1620*/  FFMA R0, R5, R4, R0 ;  /* 0x0000000405007223 */ /* 0x000fce0000000000 */
.L_x_68:
[----:B------:R-:W-:Y:S05]  /*1630*/  BSYNC.RECONVERGENT B0 ;  /* 0x0000000000007941 */ /* 0x000fea0003800200 */
.L_x_66:
        /* <DEDUP_REMOVED lines=10> */
.L_x_70:
[----:B------:R-:W-:Y:S01]  /*16e0*/  FMUL.FTZ R0, R5, R4 ;  /* 0x0000000405007220 */ /* 0x000fe20000410000 */
[----:B------:R-:W-:-:S03]  /*16f0*/  FMUL.FTZ R4, R4, 0.5 ;  /* 0x3f00000004047820 */ /* 0x000fc60000410000 */
[----:B------:R-:W-:-:S04]  /*1700*/  FFMA R5, -R0, R0, R5 ;  /* 0x0000000000057223 */ /* 0x000fc80000000105 */
[----:B------:R-:W-:-:S07]  /*1710*/  FFMA R0, R5, R4, R0 ;  /* 0x0000000405007223 */ /* 0x000fce0000000000 */
.L_x_71:
[----:B------:R-:W-:Y:S05]  /*1720*/  BSYNC.RECONVERGENT B0 ;  /* 0x0000000000007941 */ /* 0x000fea0003800200 */
.L_x_69:
        /* <DEDUP_REMOVED lines=10> */
.L_x_73:
[----:B------:R-:W-:Y:S01]  /*17d0*/  FMUL.FTZ R0, R5, R4 ;  /* 0x0000000405007220 */ /* 0x000fe20000410000 */
[----:B------:R-:W-:-:S03]  /*17e0*/  FMUL.FTZ R4, R4, 0.5 ;  /* 0x3f00000004047820 */ /* 0x000fc60000410000 */
[----:B------:R-:W-:-:S04]  /*17f0*/  FFMA R5, -R0, R0, R5 ;  /* 0x0000000000057223 */ /* 0x000fc80000000105 */
[----:B------:R-:W-:-:S07]  /*1800*/  FFMA R0, R5, R4, R0 ;  /* 0x0000000405007223 */ /* 0x000fce0000000000 */
.L_x_74:
[----:B------:R-:W-:Y:S05]  /*1810*/  BSYNC.RECONVERGENT B0 ;  /* 0x0000000000007941 */ /* 0x000fea0003800200 */
.L_x_72:
        /* <DEDUP_REMOVED lines=10> */
.L_x_76:
[----:B------:R-:W-:Y:S01]  /*18c0*/  FMUL.FTZ R0, R5, R4 ;  /* 0x0000000405007220 */ /* 0x000fe20000410000 */
[----:B------:R-:W-:-:S03]  /*18d0*/  FMUL.FTZ R4, R4, 0.5 ;  /* 0x3f00000004047820 */ /* 0x000fc60000410000 */
[----:B------:R-:W-:-:S04]  /*18e0*/  FFMA R5, -R0, R0, R5 ;  /* 0x0000000000057223 */ /* 0x000fc80000000105 */
[----:B------:R-:W-:-:S07]  /*18f0*/  FFMA R0, R5, R4, R0 ;  /* 0x0000000405007223 */ /* 0x000fce0000000000 */
.L_x_77:
[----:B------:R-:W-:Y:S05]  /*1900*/  BSYNC.RECONVERGENT B0 ;  /* 0x0000000000007941 */ /* 0x000fea0003800200 */
.L_x_75:
        /* <DEDUP_REMOVED lines=10> */
.L_x_79:
[----:B------:R-:W-:Y:S01]  /*19b0*/  FMUL.FTZ R0, R5, R4 ;  /* 0x0000000405007220 */ /* 0x000fe20000410000 */
[----:B------:R-:W-:-:S03]  /*19c0*/  FMUL.FTZ R4, R4, 0.5 ;  /* 0x3f00000004047820 */ /* 0x000fc60000410000 */
[----:B------:R-:W-:-:S04]  /*19d0*/  FFMA R5, -R0, R0, R5 ;  /* 0x0000000000057223 */ /* 0x000fc80000000105 */
[----:B------:R-:W-:-:S07]  /*19e0*/  FFMA R0, R5, R4, R0 ;  /* 0x0000000405007223 */ /* 0x000fce0000000000 */
.L_x_80:
[----:B------:R-:W-:Y:S05]  /*19f0*/  BSYNC.RECONVERGENT B0 ;  /* 0x0000000000007941 */ /* 0x000fea0003800200 */
.L_x_78:
        /* <DEDUP_REMOVED lines=10> */
.L_x_82:
[----:B------:R-:W-:Y:S01]  /*1aa0*/  FMUL.FTZ R0, R5, R4 ;  /* 0x0000000405007220 */ /* 0x000fe20000410000 */
[----:B------:R-:W-:-:S03]  /*1ab0*/  FMUL.FTZ R4, R4, 0.5 ;  /* 0x3f00000004047820 */ /* 0x000fc60000410000 */
[----:B------:R-:W-:-:S04]  /*1ac0*/  FFMA R5, -R0, R0, R5 ;  /* 0x0000000000057223 */ /* 0x000fc80000000105 */
[----:B------:R-:W-:-:S07]  /*1ad0*/  FFMA R0, R5, R4, R0 ;  /* 0x0000000405007223 */ /* 0x000fce0000000000 */
.L_x_83:
[----:B------:R-:W-:Y:S05]  /*1ae0*/  BSYNC.RECONVERGENT B0 ;  /* 0x0000000000007941 */ /* 0x000fea0003800200 */
.L_x_81:
        /* <DEDUP_REMOVED lines=10> */
.L_x_85:
[----:B------:R-:W-:Y:S01]  /*1b90*/  FMUL.FTZ R0, R5, R4 ;  /* 0x0000000405007220 */ /* 0x000fe20000410000 */
[----:B------:R-:W-:-:S03]  /*1ba0*/  FMUL.FTZ R4, R4, 0.5 ;  /* 0x3f00000004047820 */ /* 0x000fc60000410000 */
[----:B------:R-:W-:-:S04]  /*1bb0*/  FFMA R5, -R0, R0, R5 ;  /* 0x0000000000057223 */ /* 0x000fc80000000105 */
[----:B------:R-:W-:-:S07]  /*1bc0*/  FFMA R0, R5, R4, R0 ;  /* 0x0000000405007223 */ /* 0x000fce0000000000 */
.L_x_86:
[----:B------:R-:W-:Y:S05]  /*1bd0*/  BSYNC.RECONVERGENT B0 ;  /* 0x0000000000007941 */ /* 0x000fea0003800200 */
.L_x_84:
        /* <DEDUP_REMOVED lines=10> */
.L_x_88:
[----:B------:R-:W-:Y:S01]  /*1c80*/  FMUL.FTZ R0, R5, R4 ;  /* 0x0000000405007220 */ /* 0x000fe20000410000 */
[----:B------:R-:W-:-:S03]  /*1c90*/  FMUL.FTZ R4, R4, 0.5 ;  /* 0x3f00000004047820 */ /* 0x000fc60000410000 */
[----:B------:R-:W-:-:S04]  /*1ca0*/  FFMA R5, -R0, R0, R5 ;  /* 0x0000000000057223 */ /* 0x000fc80000000105 */
[----:B------:R-:W-:-:S07]  /*1cb0*/  FFMA R0, R5, R4, R0 ;  /* 0x0000000405007223 */ /* 0x000fce0000000000 */
.L_x_89:
[----:B------:R-:W-:Y:S05]  /*1cc0*/  BSYNC.RECONVERGENT B0 ;  /* 0x0000000000007941 */ /* 0x000fea0003800200 */
.L_x_87:
        /* <DEDUP_REMOVED lines=10> */
.L_x_91:
[----:B------:R-:W-:Y:S01]  /*1d70*/  FMUL.FTZ R0, R5, R4 ;  /* 0x0000000405007220 */ /* 0x000fe20000410000 */
[----:B------:R-:W-:-:S03]  /*1d80*/  FMUL.FTZ R4, R4, 0.5 ;  /* 0x3f00000004047820 */ /* 0x000fc60000410000 */
[----:B------:R-:W-:-:S04]  /*1d90*/  FFMA R5, -R0, R0, R5 ;  /* 0x0000000000057223 */ /* 0x000fc80000000105 */
[----:B------:R-:W-:-:S07]  /*1da0*/  FFMA R0, R5, R4, R0 ;  /* 0x0000000405007223 */ /* 0x000fce0000000000 */
.L_x_92:
[----:B------:R-:W-:Y:S05]  /*1db0*/  BSYNC.RECONVERGENT B0 ;  /* 0x0000000000007941 */ /* 0x000fea0003800200 */
.L_x_90:
        /* <DEDUP_REMOVED lines=10> */
.L_x_94:
[----:B------:R-:W-:Y:S01]  /*1e60*/  FMUL.FTZ R0, R5, R4 ;  /* 0x0000000405007220 */ /* 0x000fe20000410000 */
[----:B------:R-:W-:-:S03]  /*1e70*/  FMUL.FTZ R4, R4, 0.5 ;  /* 0x3f00000004047820 */ /* 0x000fc60000410000 */
[----:B------:R-:W-:-:S04]  /*1e80*/  FFMA R5, -R0, R0, R5 ;  /* 0x0000000000057223 */ /* 0x000fc80000000105 */
[----:B------:R-:W-:-:S07]  /*1e90*/  FFMA R0, R5, R4, R0 ;  /* 0x0000000405007223 */ /* 0x000fce0000000000 */
.L_x_95:
[----:B------:R-:W-:Y:S05]  /*1ea0*/  BSYNC.RECONVERGENT B0 ;  /* 0x0000000000007941 */ /* 0x000fea0003800200 */
.L_x_93:
        /* <DEDUP_REMOVED lines=10> */
.L_x_97:
[----:B------:R-:W-:Y:S01]  /*1f50*/  FMUL.FTZ R0, R5, R4 ;  /* 0x0000000405007220 */ /* 0x000fe20000410000 */
[----:B------:R-:W-:-:S03]  /*1f60*/  FMUL.FTZ R4, R4, 0.5 ;  /* 0x3f00000004047820 */ /* 0x000fc60000410000 */
[----:B------:R-:W-:-:S04]  /*1f70*/  FFMA R5, -R0, R0, R5 ;  /* 0x0000000000057223 */ /* 0x000fc80000000105 */
[----:B------:R-:W-:-:S07]  /*1f80*/  FFMA R0, R5, R4, R0 ;  /* 0x0000000405007223 */ /* 0x000fce0000000000 */
.L_x_98:
[----:B------:R-:W-:Y:S05]  /*1f90*/  BSYNC.RECONVERGENT B0 ;  /* 0x0000000000007941 */ /* 0x000fea0003800200 */
.L_x_96:
        /* <DEDUP_REMOVED lines=10> */
.L_x_100:
[----:B------:R-:W-:Y:S01]  /*2040*/  FMUL.FTZ R0, R5, R4 ;  /* 0x0000000405007220 */ /* 0x000fe20000410000 */
[----:B------:R-:W-:-:S03]  /*2050*/  FMUL.FTZ R4, R4, 0.5 ;  /* 0x3f00000004047820 */ /* 0x000fc60000410000 */
[----:B------:R-:W-:-:S04]  /*2060*/  FFMA R5, -R0, R0, R5 ;  /* 0x0000000000057223 */ /* 0x000fc80000000105 */
[----:B------:R-:W-:-:S07]  /*2070*/  FFMA R0, R5, R4, R0 ;  /* 0x0000000405007223 */ /* 0x000fce0000000000 */
.L_x_101:
[----:B------:R-:W-:Y:S05]  /*2080*/  BSYNC.RECONVERGENT B0 ;  /* 0x0000000000007941 */ /* 0x000fea0003800200 */
.L_x_99:
        /* <DEDUP_REMOVED lines=10> */
.L_x_103:
[----:B------:R-:W-:Y:S01]  /*2130*/  FMUL.FTZ R0, R5, R4 ;  /* 0x0000000405007220 */ /* 0x000fe20000410000 */
[----:B------:R-:W-:-:S03]  /*2140*/  FMUL.FTZ R4, R4, 0.5 ;  /* 0x3f00000004047820 */ /* 0x000fc60000410000 */
[----:B------:R-:W-:-:S04]  /*2150*/  FFMA R5, -R0, R0, R5 ;  /* 0x0000000000057223 */ /* 0x000fc80000000105 */
[----:B------:R-:W-:-:S07]  /*2160*/  FFMA R0, R5, R4, R0 ;  /* 0x0000000405007223 */ /* 0x000fce0000000000 */
.L_x_104:
[----:B------:R-:W-:Y:S05]  /*2170*/  BSYNC.RECONVERGENT B0 ;  /* 0x0000000000007941 */ /* 0x000fea0003800200 */
.L_x_102:
        /* <DEDUP_REMOVED lines=10> */
.L_x_106:
[----:B------:R-:W-:Y:S01]  /*2220*/  FMUL.FTZ R0, R5, R4 ;  /* 0x0000000405007220 */ /* 0x000fe20000410000 */
[----:B------:R-:W-:-:S03]  /*2230*/  FMUL.FTZ R4, R4, 0.5 ;  /* 0x3f00000004047820 */ /* 0x000fc60000410000 */
[----:B------:R-:W-:-:S04]  /*2240*/  FFMA R5, -R0, R0, R5 ;  /* 0x0000000000057223 */ /* 0x000fc80000000105 */
[----:B------:R-:W-:-:S07]  /*2250*/  FFMA R0, R5, R4, R0 ;  /* 0x0000000405007223 */ /* 0x000fce0000000000 */
.L_x_107:
[----:B------:R-:W-:Y:S05]  /*2260*/  BSYNC.RECONVERGENT B0 ;  /* 0x0000000000007941 */ /* 0x000fea0003800200 */
.L_x_105:
        /* <DEDUP_REMOVED lines=10> */
.L_x_109:
[----:B------:R-:W-:Y:S01]  /*2310*/  FMUL.FTZ R0, R5, R4 ;  /* 0x0000000405007220 */ /* 0x000fe20000410000 */
[----:B------:R-:W-:-:S03]  /*2320*/  FMUL.FTZ R4, R4, 0.5 ;  /* 0x3f00000004047820 */ /* 0x000fc60000410000 */
[----:B------:R-:W-:-:S04]  /*2330*/  FFMA R5, -R0, R0, R5 ;  /* 0x0000000000057223 */ /* 0x000fc80000000105 */
[----:B------:R-:W-:-:S07]  /*2340*/  FFMA R0, R5, R4, R0 ;  /* 0x0000000405007223 */ /* 0x000fce0000000000 */
.L_x_110:
[----:B------:R-:W-:Y:S05]  /*2350*/  BSYNC.RECONVERGENT B0 ;  /* 0x0000000000007941 */ /* 0x000fea0003800200 */
.L_x_108:
        /* <DEDUP_REMOVED lines=10> */
.L_x_112:
[----:B------:R-:W-:Y:S01]  /*2400*/  FMUL.FTZ R0, R5, R4 ;  /* 0x0000000405007220 */ /* 0x000fe20000410000 */
[----:B------:R-:W-:-:S03]  /*2410*/  FMUL.FTZ R4, R4, 0.5 ;  /* 0x3f00000004047820 */ /* 0x000fc60000410000 */
[----:B------:R-:W-:-:S04]  /*2420*/  FFMA R5, -R0, R0, R5 ;  /* 0x0000000000057223 */ /* 0x000fc80000000105 */
[----:B------:R-:W-:-:S07]  /*2430*/  FFMA R0, R5, R4, R0 ;  /* 0x0000000405007223 */ /* 0x000fce0000000000 */
.L_x_113:
[----:B------:R-:W-:Y:S05]  /*2440*/  BSYNC.RECONVERGENT B0 ;  /* 0x0000000000007941 */ /* 0x000fea0003800200 */
.L_x_111:
        /* <DEDUP_REMOVED lines=10> */
.L_x_115:
[----:B------:R-:W-:Y:S01]  /*24f0*/  FMUL.FTZ R0, R5, R4 ;  /* 0x0000000405007220 */ /* 0x000fe20000410000 */
[----:B------:R-:W-:-:S03]  /*2500*/  FMUL.FTZ R4, R4, 0.5 ;  /* 0x3f00000004047820 */ /* 0x000fc60000410000 */
[----:B------:R-:W-:-:S04]  /*2510*/  FFMA R5, -R0, R0, R5 ;  /* 0x0000000000057223 */ /* 0x000fc80000000105 */
[----:B------:R-:W-:-:S07]  /*2520*/  FFMA R0, R5, R4, R0 ;  /* 0x0000000405007223 */ /* 0x000fce0000000000 */
.L_x_116:
[----:B------:R-:W-:Y:S05]  /*2530*/  BSYNC.RECONVERGENT B0 ;  /* 0x0000000000007941 */ /* 0x000fea0003800200 */
.L_x_114:
        /* <DEDUP_REMOVED lines=10> */
.L_x_118:
[----:B------:R-:W-:Y:S01]  /*25e0*/  FMUL.FTZ R0, R5, R4 ;  /* 0x0000000405007220 */ /* 0x000fe20000410000 */
[----:B------:R-:W-:-:S03]  /*25f0*/  FMUL.FTZ R4, R4, 0.5 ;  /* 0x3f00000004047820 */ /* 0x000fc60000410000 */
[----:B------:R-:W-:-:S04]  /*2600*/  FFMA R5, -R0, R0, R5 ;  /* 0x0000000000057223 */ /* 0x000fc80000000105 */
[----:B------:R-:W-:-:S07]  /*2610*/  FFMA R0, R5, R4, R0 ;  /* 0x0000000405007223 */ /* 0x000fce0000000000 */
.L_x_119:
[----:B------:R-:W-:Y:S05]  /*2620*/  BSYNC.RECONVERGENT B0 ;  /* 0x0000000000007941 */ /* 0x000fea0003800200 */
.L_x_117:
        /* <DEDUP_REMOVED lines=10> */
.L_x_121:
[----:B------:R-:W-:Y:S01]  /*26d0*/  FMUL.FTZ R0, R5, R4 ;  /* 0x0000000405007220 */ /* 0x000fe20000410000 */
[----:B------:R-:W-:-:S03]  /*26e0*/  FMUL.FTZ R4, R4, 0.5 ;  /* 0x3f00000004047820 */ /* 0x000fc60000410000 */
[----:B------:R-:W-:-:S04]  /*26f0*/  FFMA R5, -R0, R0, R5 ;  /* 0x0000000000057223 */ /* 0x000fc80000000105 */
[----:B------:R-:W-:-:S07]  /*2700*/  FFMA R0, R5, R4, R0 ;  /* 0x0000000405007223 */ /* 0x000fce0000000000 */
.L_x_122:
[----:B------:R-:W-:Y:S05]  /*2710*/  BSYNC.RECONVERGENT B0 ;  /* 0x0000000000007941 */ /* 0x000fea0003800200 */
.L_x_120:
        /* <DEDUP_REMOVED lines=10> */
.L_x_124:
[----:B------:R-:W-:Y:S01]  /*27c0*/  FMUL.FTZ R0, R5, R4 ;  /* 0x0000000405007220 */ /* 0x000fe20000410000 */
[----:B------:R-:W-:-:S03]  /*27d0*/  FMUL.FTZ R4, R4, 0.5 ;  /* 0x3f00000004047820 */ /* 0x000fc60000410000 */
[----:B------:R-:W-:-:S04]  /*27e0*/  FFMA R5, -R0, R0, R5 ;  /* 0x0000000000057223 */ /* 0x000fc80000000105 */
[----:B------:R-:W-:-:S07]  /*27f0*/  FFMA R0, R5, R4, R0 ;  /* 0x0000000405007223 */ /* 0x000fce0000000000 */
.L_x_125:
[----:B------:R-:W-:Y:S05]  /*2800*/  BSYNC.RECONVERGENT B0 ;  /* 0x0000000000007941 */ /* 0x000fea0003800200 */
.L_x_123:
        /* <DEDUP_REMOVED lines=10> */
.L_x_127:
[----:B------:R-:W-:Y:S01]  /*28b0*/  FMUL.FTZ R0, R5, R4 ;  /* 0x0000000405007220 */ /* 0x000fe20000410000 */
[----:B------:R-:W-:-:S03]  /*28c0*/  FMUL.FTZ R4, R4, 0.5 ;  /* 0x3f00000004047820 */ /* 0x000fc60000410000 */
[----:B------:R-:W-:-:S04]  /*28d0*/  FFMA R5, -R0, R0, R5 ;  /* 0x0000000000057223 */ /* 0x000fc80000000105 */
[----:B------:R-:W-:-:S07]  /*28e0*/  FFMA R0, R5, R4, R0 ;  /* 0x0000000405007223 */ /* 0x000fce0000000000 */
.L_x_128:
[----:B------:R-:W-:Y:S05]  /*28f0*/  BSYNC.RECONVERGENT B0 ;  /* 0x0000000000007941 */ /* 0x000fea0003800200 */
.L_x_126:
        /* <DEDUP_REMOVED lines=10> */
.L_x_130:
[----:B------:R-:W-:Y:S01]  /*29a0*/  FMUL.FTZ R0, R5, R4 ;  /* 0x0000000405007220 */ /* 0x000fe20000410000 */
[----:B------:R-:W-:-:S03]  /*29b0*/  FMUL.FTZ R4, R4, 0.5 ;  /* 0x3f00000004047820 */ /* 0x000fc60000410000 */
[----:B------:R-:W-:-:S04]  /*29c0*/  FFMA R5, -R0, R0, R5 ;  /* 0x0000000000057223 */ /* 0x000fc80000000105 */
[----:B------:R-:W-:-:S07]  /*29d0*/  FFMA R0, R5, R4, R0 ;  /* 0x0000000405007223 */ /* 0x000fce0000000000 */
.L_x_131:
[----:B------:R-:W-:Y:S05]  /*29e0*/  BSYNC.RECONVERGENT B0 ;  /* 0x0000000000007941 */ /* 0x000fea0003800200 */
.L_x_129:
        /* <DEDUP_REMOVED lines=10> */
.L_x_133:
[----:B------:R-:W-:Y:S01]  /*2a90*/  FMUL.FTZ R0, R5, R4 ;  /* 0x0000000405007220 */ /* 0x000fe20000410000 */
[----:B------:R-:W-:-:S03]  /*2aa0*/  FMUL.FTZ R4, R4, 0.5 ;  /* 0x3f00000004047820 */ /* 0x000fc60000410000 */
[----:B------:R-:W-:-:S04]  /*2ab0*/  FFMA R5, -R0, R0, R5 ;  /* 0x0000000000057223 */ /* 0x000fc80000000105 */
[----:B------:R-:W-:-:S07]  /*2ac0*/  FFMA R0, R5, R4, R0 ;  /* 0x0000000405007223 */ /* 0x000fce0000000000 */
.L_x_134:
[----:B------:R-:W-:Y:S05]  /*2ad0*/  BSYNC.RECONVERGENT B0 ;  /* 0x0000000000007941 */ /* 0x000fea0003800200 */
.L_x_132:
        /* <DEDUP_REMOVED lines=10> */
.L_x_136:
[----:B------:R-:W-:Y:S01]  /*2b80*/  FMUL.FTZ R0, R5, R4 ;  /* 0x0000000405007220 */ /* 0x000fe20000410000 */
[----:B------:R-:W-:-:S03]  /*2b90*/  FMUL.FTZ R4, R4, 0.5 ;  /* 0x3f00000004047820 */ /* 0x000fc60000410000 */
[----:B------:R-:W-:-:S04]  /*2ba0*/  FFMA R5, -R0, R0, R5 ;  /* 0x0000000000057223 */ /* 0x000fc80000000105 */
[----:B------:R-:W-:-:S07]  /*2bb0*/  FFMA R0, R5, R4, R0 ;  /* 0x0000000405007223 */ /* 0x000fce0000000000 */
.L_x_137:
[----:B------:R-:W-:Y:S05]  /*2bc0*/  BSYNC.RECONVERGENT B0 ;  /* 0x0000000000007941 */ /* 0x000fea0003800200 */
.L_x_135:
        /* <DEDUP_REMOVED lines=10> */
.L_x_139:
[----:B------:R-:W-:Y:S01]  /*2c70*/  FMUL.FTZ R0, R5, R4 ;  /* 0x0000000405007220 */ /* 0x000fe20000410000 */
[----:B------:R-:W-:-:S03]  /*2c80*/  FMUL.FTZ R4, R4, 0.5 ;  /* 0x3f00000004047820 */ /* 0x000fc60000410000 */
[----:B------:R-:W-:-:S04]  /*2c90*/  FFMA R5, -R0, R0, R5 ;  /* 0x0000000000057223 */ /* 0x000fc80000000105 */
[----:B------:R-:W-:-:S07]  /*2ca0*/  FFMA R0, R5, R4, R0 ;  /* 0x0000000405007223 */ /* 0x000fce0000000000 */
.L_x_140:
[----:B------:R-:W-:Y:S05]  /*2cb0*/  BSYNC.RECONVERGENT B0 ;  /* 0x0000000000007941 */ /* 0x000fea0003800200 */
.L_x_138:
        /* <DEDUP_REMOVED lines=10> */
.L_x_142:
[----:B------:R-:W-:Y:S01]  /*2d60*/  FMUL.FTZ R0, R5, R4 ;  /* 0x0000000405007220 */ /* 0x000fe20000410000 */
[----:B------:R-:W-:-:S03]  /*2d70*/  FMUL.FTZ R4, R4, 0.5 ;  /* 0x3f00000004047820 */ /* 0x000fc60000410000 */
[----:B------:R-:W-:-:S04]  /*2d80*/  FFMA R5, -R0, R0, R5 ;  /* 0x0000000000057223 */ /* 0x000fc80000000105 */
[----:B------:R-:W-:-:S07]  /*2d90*/  FFMA R0, R5, R4, R0 ;  /* 0x0000000405007223 */ /* 0x000fce0000000000 */
.L_x_143:
[----:B------:R-:W-:Y:S05]  /*2da0*/  BSYNC.RECONVERGENT B0 ;  /* 0x0000000000007941 */ /* 0x000fea0003800200 */
.L_x_141:
        /* <DEDUP_REMOVED lines=10> */
.L_x_145:
[----:B------:R-:W-:Y:S01]  /*2e50*/  FMUL.FTZ R0, R5, R4 ;  /* 0x0000000405007220 */ /* 0x000fe20000410000 */
[----:B------:R-:W-:-:S03]  /*2e60*/  FMUL.FTZ R4, R4, 0.5 ;  /* 0x3f00000004047820 */ /* 0x000fc60000410000 */
[----:B------:R-:W-:-:S04]  /*2e70*/  FFMA R5, -R0, R0, R5 ;  /* 0x0000000000057223 */ /* 0x000fc80000000105 */
[----:B------:R-:W-:-:S07]  /*2e80*/  FFMA R0, R5, R4, R0 ;  /* 0x0000000405007223 */ /* 0x000fce0000000000 */
.L_x_146:
[----:B------:R-:W-:Y:S05]  /*2e90*/  BSYNC.RECONVERGENT B0 ;  /* 0x0000000000007941 */ /* 0x000fea0003800200 */
.L_x_144:
        /* <DEDUP_REMOVED lines=10> */
.L_x_148:
[----:B------:R-:W-:Y:S01]  /*2f40*/  FMUL.FTZ R0, R5, R4 ;  /* 0x0000000405007220 */ /* 0x000fe20000410000 */
[----:B------:R-:W-:-:S03]  /*2f50*/  FMUL.FTZ R4, R4, 0.5 ;  /* 0x3f00000004047820 */ /* 0x000fc60000410000 */
[----:B------:R-:W-:-:S04]  /*2f60*/  FFMA R5, -R0, R0, R5 ;  /* 0x0000000000057223 */ /* 0x000fc80000000105 */
[----:B------:R-:W-:-:S07]  /*2f70*/  FFMA R0, R5, R4, R0 ;  /* 0x0000000405007223 */ /* 0x000fce0000000000 */
.L_x_149:
[----:B------:R-:W-:Y:S05]  /*2f80*/  BSYNC.RECONVERGENT B0 ;  /* 0x0000000000007941 */ /* 0x000fea0003800200 */
.L_x_147:
        /* <DEDUP_REMOVED lines=10> */
.L_x_151:
[----:B------:R-:W-:Y:S01]  /*3030*/  FMUL.FTZ R0, R5, R4 ;  /* 0x0000000405007220 */ /* 0x000fe20000410000 */
[----:B------:R-:W-:-:S03]  /*3040*/  FMUL.FTZ R4, R4, 0.5 ;  /* 0x3f00000004047820 */ /* 0x000fc60000410000 */
[----:B------:R-:W-:-:S04]  /*3050*/  FFMA R5, -R0, R0, R5 ;  /* 0x0000000000057223 */ /* 0x000fc80000000105 */
[----:B------:R-:W-:-:S07]  /*3060*/  FFMA R0, R5, R4, R0 ;  /* 0x0000000405007223 */ /* 0x000fce0000000000 */
.L_x_152:
[----:B------:R-:W-:Y:S05]  /*3070*/  BSYNC.RECONVERGENT B0 ;  /* 0x0000000000007941 */ /* 0x000fea0003800200 */
.L_x_150:
        /* <DEDUP_REMOVED lines=10> */
.L_x_154:
[----:B------:R-:W-:Y:S01]  /*3120*/  FMUL.FTZ R0, R5, R4 ;  /* 0x0000000405007220 */ /* 0x000fe20000410000 */
[----:B------:R-:W-:-:S03]  /*3130*/  FMUL.FTZ R4, R4, 0.5 ;  /* 0x3f00000004047820 */ /* 0x000fc60000410000 */
[----:B------:R-:W-:-:S04]  /*3140*/  FFMA R5, -R0, R0, R5 ;  /* 0x0000000000057223 */ /* 0x000fc80000000105 */
[----:B------:R-:W-:-:S07]  /*3150*/  FFMA R0, R5, R4, R0 ;  /* 0x0000000405007223 */ /* 0x000fce0000000000 */
.L_x_155:
[----:B------:R-:W-:Y:S05]  /*3160*/  BSYNC.RECONVERGENT B0 ;  /* 0x0000000000007941 */ /* 0x000fea0003800200 */
.L_x_153:
        /* <DEDUP_REMOVED lines=10> */
.L_x_157:
[----:B------:R-:W-:Y:S01]  /*3210*/  FMUL.FTZ R0, R5, R4 ;  /* 0x0000000405007220 */ /* 0x000fe20000410000 */
[----:B------:R-:W-:-:S03]  /*3220*/  FMUL.FTZ R4, R4, 0.5 ;  /* 0x3f00000004047820 */ /* 0x000fc60000410000 */
[----:B------:R-:W-:-:S04]  /*3230*/  FFMA R5, -R0, R0, R5 ;  /* 0x0000000000057223 */ /* 0x000fc80000000105 */
[----:B------:R-:W-:-:S07]  /*3240*/  FFMA R0, R5, R4, R0 ;  /* 0x0000000405007223 */ /* 0x000fce0000000000 */
.L_x_158:
[----:B------:R-:W-:Y:S05]  /*3250*/  BSYNC.RECONVERGENT B0 ;  /* 0x0000000000007941 */ /* 0x000fea0003800200 */
.L_x_156:
        /* <DEDUP_REMOVED lines=10> */
.L_x_160:
[----:B------:R-:W-:Y:S01]  /*3300*/  FMUL.FTZ R0, R5, R4 ;  /* 0x0000000405007220 */ /* 0x000fe20000410000 */
[----:B------:R-:W-:-:S03]  /*3310*/  FMUL.FTZ R4, R4, 0.5 ;  /* 0x3f00000004047820 */ /* 0x000fc60000410000 */
[----:B------:R-:W-:-:S04]  /*3320*/  FFMA R5, -R0, R0, R5 ;  /* 0x0000000000057223 */ /* 0x000fc80000000105 */
[----:B------:R-:W-:-:S07]  /*3330*/  FFMA R0, R5, R4, R0 ;  /* 0x0000000405007223 */ /* 0x000fce0000000000 */
.L_x_161:
[----:B------:R-:W-:Y:S05]  /*3340*/  BSYNC.RECONVERGENT B0 ;  /* 0x0000000000007941 */ /* 0x000fea0003800200 */
.L_x_159:
        /* <DEDUP_REMOVED lines=10> */
.L_x_163:
[----:B------:R-:W-:Y:S01]  /*33f0*/  FMUL.FTZ R0, R5, R4 ;  /* 0x0000000405007220 */ /* 0x000fe20000410000 */
[----:B------:R-:W-:-:S03]  /*3400*/  FMUL.FTZ R4, R4, 0.5 ;  /* 0x3f00000004047820 */ /* 0x000fc60000410000 */
[----:B------:R-:W-:-:S04]  /*3410*/  FFMA R5, -R0, R0, R5 ;  /* 0x0000000000057223 */ /* 0x000fc80000000105 */
[----:B------:R-:W-:-:S07]  /*3420*/  FFMA R0, R5, R4, R0 ;  /* 0x0000000405007223 */ /* 0x000fce0000000000 */
.L_x_164:
[----:B------:R-:W-:Y:S05]  /*3430*/  BSYNC.RECONVERGENT B0 ;  /* 0x0000000000007941 */ /* 0x000fea0003800200 */
.L_x_162:
        /* <DEDUP_REMOVED lines=10> */
.L_x_166:
[----:B------:R-:W-:Y:S01]  /*34e0*/  FMUL.FTZ R0, R5, R4 ;  /* 0x0000000405007220 */ /* 0x000fe20000410000 */
[----:B------:R-:W-:-:S03]  /*34f0*/  FMUL.FTZ R4, R4, 0.5 ;  /* 0x3f00000004047820 */ /* 0x000fc60000410000 */
[----:B------:R-:W-:-:S04]  /*3500*/  FFMA R5, -R0, R0, R5 ;  /* 0x0000000000057223 */ /* 0x000fc80000000105 */
[----:B------:R-:W-:-:S07]  /*3510*/  FFMA R0, R5, R4, R0 ;  /* 0x0000000405007223 */ /* 0x000fce0000000000 */
.L_x_167:
[----:B------:R-:W-:Y:S05]  /*3520*/  BSYNC.RECONVERGENT B0 ;  /* 0x0000000000007941 */ /* 0x000fea0003800200 */
.L_x_165:
        /* <DEDUP_REMOVED lines=10> */
.L_x_169:
[----:B------:R-:W-:Y:S01]  /*35d0*/  FMUL.FTZ R0, R5, R4 ;  /* 0x0000000405007220 */ /* 0x000fe20000410000 */
[----:B------:R-:W-:-:S03]  /*35e0*/  FMUL.FTZ R4, R4, 0.5 ;  /* 0x3f00000004047820 */ /* 0x000fc60000410000 */
[----:B------:R-:W-:-:S04]  /*35f0*/  FFMA R5, -R0, R0, R5 ;  /* 0x0000000000057223 */ /* 0x000fc80000000105 */
[----:B------:R-:W-:-:S07]  /*3600*/  FFMA R0, R5, R4, R0 ;  /* 0x0000000405007223 */ /* 0x000fce0000000000 */
.L_x_170:
[----:B------:R-:W-:Y:S05]  /*3610*/  BSYNC.RECONVERGENT B0 ;  /* 0x0000000000007941 */ /* 0x000fea0003800200 */
.L_x_168:
        /* <DEDUP_REMOVED lines=10> */
.L_x_172:
[----:B------:R-:W-:Y:S01]  /*36c0*/  FMUL.FTZ R0, R5, R4 ;  /* 0x0000000405007220 */ /* 0x000fe20000410000 */
[----:B------:R-:W-:-:S03]  /*36d0*/  FMUL.FTZ R4, R4, 0.5 ;  /* 0x3f00000004047820 */ /* 0x000fc60000410000 */
[----:B------:R-:W-:-:S04]  /*36e0*/  FFMA R5, -R0, R0, R5 ;  /* 0x0000000000057223 */ /* 0x000fc80000000105 */
[----:B------:R-:W-:-:S07]  /*36f0*/  FFMA R0, R5, R4, R0 ;  /* 0x0000000405007223 */ /* 0x000fce0000000000 */
.L_x_173:
[----:B------:R-:W-:Y:S05]  /*3700*/  BSYNC.RECONVERGENT B0 ;  /* 0x0000000000007941 */ /* 0x000fea0003800200 */
.L_x_171:
        /* <DEDUP_REMOVED lines=10> */
.L_x_175:
[----:B------:R-:W-:Y:S01]  /*37b0*/  FMUL.FTZ R0, R5, R4 ;  /* 0x0000000405007220 */ /* 0x000fe20000410000 */
[----:B------:R-:W-:-:S03]  /*37c0*/  FMUL.FTZ R4, R4, 0.5 ;  /* 0x3f00000004047820 */ /* 0x000fc60000410000 */
[----:B------:R-:W-:-:S04]  /*37d0*/  FFMA R5, -R0, R0, R5 ;  /* 0x0000000000057223 */ /* 0x000fc80000000105 */
[----:B------:R-:W-:-:S07]  /*37e0*/  FFMA R0, R5, R4, R0 ;  /* 0x0000000405007223 */ /* 0x000fce0000000000 */
.L_x_176:
[----:B------:R-:W-:Y:S05]  /*37f0*/  BSYNC.RECONVERGENT B0 ;  /* 0x0000000000007941 */ /* 0x000fea0003800200 */
.L_x_174:
        /* <DEDUP_REMOVED lines=10> */
.L_x_178:
[----:B------:R-:W-:Y:S01]  /*38a0*/  FMUL.FTZ R0, R5, R4 ;  /* 0x0000000405007220 */ /* 0x000fe20000410000 */
[----:B------:R-:W-:-:S03]  /*38b0*/  FMUL.FTZ R4, R4, 0.5 ;  /* 0x3f00000004047820 */ /* 0x000fc60000410000 */
[----:B------:R-:W-:-:S04]  /*38c0*/  FFMA R5, -R0, R0, R5 ;  /* 0x0000000000057223 */ /* 0x000fc80000000105 */
[----:B------:R-:W-:-:S07]  /*38d0*/  FFMA R0, R5, R4, R0 ;  /* 0x0000000405007223 */ /* 0x000fce0000000000 */
.L_x_179:
[----:B------:R-:W-:Y:S05]  /*38e0*/  BSYNC.RECONVERGENT B0 ;  /* 0x0000000000007941 */ /* 0x000fea0003800200 */
.L_x_177:
        /* <DEDUP_REMOVED lines=10> */
.L_x_181:
[----:B------:R-:W-:Y:S01]  /*3990*/  FMUL.FTZ R0, R5, R4 ;  /* 0x0000000405007220 */ /* 0x000fe20000410000 */
[----:B------:R-:W-:-:S03]  /*39a0*/  FMUL.FTZ R4, R4, 0.5 ;  /* 0x3f00000004047820 */ /* 0x000fc60000410000 */
[----:B------:R-:W-:-:S04]  /*39b0*/  FFMA R5, -R0, R0, R5 ;  /* 0x0000000000057223 */ /* 0x000fc80000000105 */
[----:B------:R-:W-:-:S07]  /*39c0*/  FFMA R0, R5, R4, R0 ;  /* 0x0000000405007223 */ /* 0x000fce0000000000 */
.L_x_182:
[----:B------:R-:W-:Y:S05]  /*39d0*/  BSYNC.RECONVERGENT B0 ;  /* 0x0000000000007941 */ /* 0x000fea0003800200 */
.L_x_180:
        /* <DEDUP_REMOVED lines=10> */
.L_x_184:
[----:B------:R-:W-:Y:S01]  /*3a80*/  FMUL.FTZ R0, R5, R4 ;  /* 0x0000000405007220 */ /* 0x000fe20000410000 */
[----:B------:R-:W-:-:S03]  /*3a90*/  FMUL.FTZ R4, R4, 0.5 ;  /* 0x3f00000004047820 */ /* 0x000fc60000410000 */
[----:B------:R-:W-:-:S04]  /*3aa0*/  FFMA R5, -R0, R0, R5 ;  /* 0x0000000000057223 */ /* 0x000fc80000000105 */
[----:B------:R-:W-:-:S07]  /*3ab0*/  FFMA R0, R5, R4, R0 ;  /* 0x0000000405007223 */ /* 0x000fce0000000000 */
.L_x_185:
[----:B------:R-:W-:Y:S05]  /*3ac0*/  BSYNC.RECONVERGENT B0 ;  /* 0x0000000000007941 */ /* 0x000fea0003800200 */
.L_x_183:
        /* <DEDUP_REMOVED lines=10> */
.L_x_187:
[----:B------:R-:W-:Y:S01]  /*3b70*/  FMUL.FTZ R0, R5, R4 ;  /* 0x0000000405007220 */ /* 0x000fe20000410000 */
[----:B------:R-:W-:-:S03]  /*3b80*/  FMUL.FTZ R4, R4, 0.5 ;  /* 0x3f00000004047820 */ /* 0x000fc60000410000 */
[----:B------:R-:W-:-:S04]  /*3b90*/  FFMA R5, -R0, R0, R5 ;  /* 0x0000000000057223 */ /* 0x000fc80000000105 */
[----:B------:R-:W-:-:S07]  /*3ba0*/  FFMA R0, R5, R4, R0 ;  /* 0x0000000405007223 */ /* 0x000fce0000000000 */
.L_x_188:
[----:B------:R-:W-:Y:S05]  /*3bb0*/  BSYNC.RECONVERGENT B0 ;  /* 0x0000000000007941 */ /* 0x000fea0003800200 */
.L_x_186:
        /* <DEDUP_REMOVED lines=10> */
.L_x_190:
[----:B------:R-:W-:Y:S01]  /*3c60*/  FMUL.FTZ R0, R5, R4 ;  /* 0x0000000405007220 */ /* 0x000fe20000410000 */
[----:B------:R-:W-:-:S03]  /*3c70*/  FMUL.FTZ R4, R4, 0.5 ;  /* 0x3f00000004047820 */ /* 0x000fc60000410000 */
[----:B------:R-:W-:-:S04]  /*3c80*/  FFMA R5, -R0, R0, R5 ;  /* 0x0000000000057223 */ /* 0x000fc80000000105 */
[----:B------:R-:W-:-:S07]  /*3c90*/  FFMA R0, R5, R4, R0 ;  /* 0x0000000405007223 */ /* 0x000fce0000000000 */
.L_x_191:
[----:B------:R-:W-:Y:S05]  /*3ca0*/  BSYNC.RECONVERGENT B0 ;  /* 0x0000000000007941 */ /* 0x000fea0003800200 */
.L_x_189:
        /* <DEDUP_REMOVED lines=10> */
.L_x_193:
[----:B------:R-:W-:Y:S01]  /*3d50*/  FMUL.FTZ R0, R5, R4 ;  /* 0x0000000405007220 */ /* 0x000fe20000410000 */
[----:B------:R-:W-:-:S03]  /*3d60*/  FMUL.FTZ R4, R4, 0.5 ;  /* 0x3f00000004047820 */ /* 0x000fc60000410000 */
[----:B------:R-:W-:-:S04]  /*3d70*/  FFMA R5, -R0, R0, R5 ;  /* 0x0000000000057223 */ /* 0x000fc80000000105 */
[----:B------:R-:W-:-:S07]  /*3d80*/  FFMA R0, R5, R4, R0 ;  /* 0x0000000405007223 */ /* 0x000fce0000000000 */
.L_x_194:
[----:B------:R-:W-:Y:S05]  /*3d90*/  BSYNC.RECONVERGENT B0 ;  /* 0x0000000000007941 */ /* 0x000fea0003800200 */
.L_x_192:
        /* <DEDUP_REMOVED lines=10> */
.L_x_196:
[----:B------:R-:W-:Y:S01]  /*3e40*/  FMUL.FTZ R0, R5, R4 ;  /* 0x0000000405007220 */ /* 0x000fe20000410000 */
[----:B------:R-:W-:-:S03]  /*3e50*/  FMUL.FTZ R4, R4, 0.5 ;  /* 0x3f00000004047820 */ /* 0x000fc60000410000 */
[----:B------:R-:W-:-:S04]  /*3e60*/  FFMA R5, -R0, R0, R5 ;  /* 0x0000000000057223 */ /* 0x000fc80000000105 */
[----:B------:R-:W-:-:S07]  /*3e70*/  FFMA R0, R5, R4, R0 ;  /* 0x0000000405007223 */ /* 0x000fce0000000000 */
.L_x_197:
[----:B------:R-:W-:Y:S05]  /*3e80*/  BSYNC.RECONVERGENT B0 ;  /* 0x0000000000007941 */ /* 0x000fea0003800200 */
.L_x_195:
        /* <DEDUP_REMOVED lines=10> */
.L_x_199:
[----:B------:R-:W-:Y:S01]  /*3f30*/  FMUL.FTZ R0, R5, R4 ;  /* 0x0000000405007220 */ /* 0x000fe20000410000 */
[----:B------:R-:W-:-:S03]  /*3f40*/  FMUL.FTZ R4, R4, 0.5 ;  /* 0x3f00000004047820 */ /* 0x000fc60000410000 */
[----:B------:R-:W-:-:S04]  /*3f50*/  FFMA R5, -R0, R0, R5 ;  /* 0x0000000000057223 */ /* 0x000fc80000000105 */
[----:B------:R-:W-:-:S07]  /*3f60*/  FFMA R0, R5, R4, R0 ;  /* 0x0000000405007223 */ /* 0x000fce0000000000 */
.L_x_200:
[----:B------:R-:W-:Y:S05]  /*3f70*/  BSYNC.RECONVERGENT B0 ;  /* 0x0000000000007941 */ /* 0x000fea0003800200 */
.L_x_198:
        /* <DEDUP_REMOVED lines=10> */
.L_x_202:
[----:B------:R-:W-:Y:S01]  /*4020*/  FMUL.FTZ R0, R5, R4 ;  /* 0x0000000405007220 */ /* 0x000fe20000410000 */
[----:B------:R-:W-:-:S03]  /*4030*/  FMUL.FTZ R4, R4, 0.5 ;  /* 0x3f00000004047820 */ /* 0x000fc60000410000 */
[----:B------:R-:W-:-:S04]  /*4040*/  FFMA R5, -R0, R0, R5 ;  /* 0x0000000000057223 */ /* 0x000fc80000000105 */
[----:B------:R-:W-:-:S07]  /*4050*/  FFMA R0, R5, R4, R0 ;  /* 0x0000000405007223 */ /* 0x000fce0000000000 */
.L_x_203:
[----:B------:R-:W-:Y:S05]  /*4060*/  BSYNC.RECONVERGENT B0 ;  /* 0x0000000000007941 */ /* 0x000fea0003800200 */
.L_x_201:
        /* <DEDUP_REMOVED lines=10> */
.L_x_205:
[----:B------:R-:W-:Y:S01]  /*4110*/  FMUL.FTZ R0, R5, R4 ;  /* 0x0000000405007220 */ /* 0x000fe20000410000 */
[----:B------:R-:W-:-:S03]  /*4120*/  FMUL.FTZ R4, R4, 0.5 ;  /* 0x3f00000004047820 */ /* 0x000fc60000410000 */
[----:B------:R-:W-:-:S04]  /*4130*/  FFMA R5, -R0, R0, R5 ;  /* 0x0000000000057223 */ /* 0x000fc80000000105 */
[----:B------:R-:W-:-:S07]  /*4140*/  FFMA R0, R5, R4, R0 ;  /* 0x0000000405007223 */ /* 0x000fce0000000000 */
.L_x_206:
[----:B------:R-:W-:Y:S05]  /*4150*/  BSYNC.RECONVERGENT B0 ;  /* 0x0000000000007941 */ /* 0x000fea0003800200 */
.L_x_204:
        /* <DEDUP_REMOVED lines=10> */
.L_x_208:
[----:B------:R-:W-:Y:S01]  /*4200*/  FMUL.FTZ R0, R5, R4 ;  /* 0x0000000405007220 */ /* 0x000fe20000410000 */
[----:B------:R-:W-:-:S03]  /*4210*/  FMUL.FTZ R4, R4, 0.5 ;  /* 0x3f00000004047820 */ /* 0x000fc60000410000 */
[----:B------:R-:W-:-:S04]  /*4220*/  FFMA R5, -R0, R0, R5 ;  /* 0x0000000000057223 */ /* 0x000fc80000000105 */
[----:B------:R-:W-:-:S07]  /*4230*/  FFMA R0, R5, R4, R0 ;  /* 0x0000000405007223 */ /* 0x000fce0000000000 */
.L_x_209:
[----:B------:R-:W-:Y:S05]  /*4240*/  BSYNC.RECONVERGENT B0 ;  /* 0x0000000000007941 */ /* 0x000fea0003800200 */
.L_x_207:
        /* <DEDUP_REMOVED lines=10> */
.L_x_211:
[----:B------:R-:W-:Y:S01]  /*42f0*/  FMUL.FTZ R0, R5, R4 ;  /* 0x0000000405007220 */ /* 0x000fe20000410000 */
[----:B------:R-:W-:-:S03]  /*4300*/  FMUL.FTZ R4, R4, 0.5 ;  /* 0x3f00000004047820 */ /* 0x000fc60000410000 */
[----:B------:R-:W-:-:S04]  /*4310*/  FFMA R5, -R0, R0, R5 ;  /* 0x0000000000057223 */ /* 0x000fc80000000105 */
[----:B------:R-:W-:-:S07]  /*4320*/  FFMA R0, R5, R4, R0 ;  /* 0x0000000405007223 */ /* 0x000fce0000000000 */
.L_x_212:
[----:B------:R-:W-:Y:S05]  /*4330*/  BSYNC.RECONVERGENT B0 ;  /* 0x0000000000007941 */ /* 0x000fea0003800200 */
.L_x_210:
        /* <DEDUP_REMOVED lines=10> */
.L_x_214:
[----:B------:R-:W-:Y:S01]  /*43e0*/  FMUL.FTZ R0, R5, R4 ;  /* 0x0000000405007220 */ /* 0x000fe20000410000 */
[----:B------:R-:W-:-:S03]  /*43f0*/  FMUL.FTZ R4, R4, 0.5 ;  /* 0x3f00000004047820 */ /* 0x000fc60000410000 */
[----:B------:R-:W-:-:S04]  /*4400*/  FFMA R5, -R0, R0, R5 ;  /* 0x0000000000057223 */ /* 0x000fc80000000105 */
[----:B------:R-:W-:-:S07]  /*4410*/  FFMA R0, R5, R4, R0 ;  /* 0x0000000405007223 */ /* 0x000fce0000000000 */
.L_x_215:
[----:B------:R-:W-:Y:S05]  /*4420*/  BSYNC.RECONVERGENT B0 ;  /* 0x0000000000007941 */ /* 0x000fea0003800200 */
.L_x_213:
        /* <DEDUP_REMOVED lines=10> */
.L_x_217:
[----:B------:R-:W-:Y:S01]  /*44d0*/  FMUL.FTZ R0, R5, R4 ;  /* 0x0000000405007220 */ /* 0x000fe20000410000 */
[----:B------:R-:W-:-:S03]  /*44e0*/  FMUL.FTZ R4, R4, 0.5 ;  /* 0x3f00000004047820 */ /* 0x000fc60000410000 */
[----:B------:R-:W-:-:S04]  /*44f0*/  FFMA R5, -R0, R0, R5 ;  /* 0x0000000000057223 */ /* 0x000fc80000000105 */
[----:B------:R-:W-:-:S07]  /*4500*/  FFMA R0, R5, R4, R0 ;  /* 0x0000000405007223 */ /* 0x000fce0000000000 */
.L_x_218:
[----:B------:R-:W-:Y:S05]  /*4510*/  BSYNC.RECONVERGENT B0 ;  /* 0x0000000000007941 */ /* 0x000fea0003800200 */
.L_x_216:
        /* <DEDUP_REMOVED lines=10> */
.L_x_220:
[----:B------:R-:W-:Y:S01]  /*45c0*/  FMUL.FTZ R0, R5, R4 ;  /* 0x0000000405007220 */ /* 0x000fe20000410000 */
[----:B------:R-:W-:-:S03]  /*45d0*/  FMUL.FTZ R4, R4, 0.5 ;  /* 0x3f00000004047820 */ /* 0x000fc60000410000 */
[----:B------:R-:W-:-:S04]  /*45e0*/  FFMA R5, -R0, R0, R5 ;  /* 0x0000000000057223 */ /* 0x000fc80000000105 */
[----:B------:R-:W-:-:S07]  /*45f0*/  FFMA R0, R5, R4, R0 ;  /* 0x0000000405007223 */ /* 0x000fce0000000000 */
.L_x_221:
[----:B------:R-:W-:Y:S05]  /*4600*/  BSYNC.RECONVERGENT B0 ;  /* 0x0000000000007941 */ /* 0x000fea0003800200 */
.L_x_219:
        /* <DEDUP_REMOVED lines=10> */
.L_x_223:
[----:B------:R-:W-:Y:S01]  /*46b0*/  FMUL.FTZ R0, R5, R4 ;  /* 0x0000000405007220 */ /* 0x000fe20000410000 */
[----:B------:R-:W-:-:S03]  /*46c0*/  FMUL.FTZ R4, R4, 0.5 ;  /* 0x3f00000004047820 */ /* 0x000fc60000410000 */
[----:B------:R-:W-:-:S04]  /*46d0*/  FFMA R5, -R0, R0, R5 ;  /* 0x0000000000057223 */ /* 0x000fc80000000105 */
[----:B------:R-:W-:-:S07]  /*46e0*/  FFMA R0, R5, R4, R0 ;  /* 0x0000000405007223 */ /* 0x000fce0000000000 */
.L_x_224:
[----:B------:R-:W-:Y:S05]  /*46f0*/  BSYNC.RECONVERGENT B0 ;  /* 0x0000000000007941 */ /* 0x000fea0003800200 */
.L_x_222:
        /* <DEDUP_REMOVED lines=10> */
.L_x_226:
[----:B------:R-:W-:Y:S01]  /*47a0*/  FMUL.FTZ R0, R5, R4 ;  /* 0x0000000405007220 */ /* 0x000fe20000410000 */
[----:B------:R-:W-:-:S03]  /*47b0*/  FMUL.FTZ R4, R4, 0.5 ;  /* 0x3f00000004047820 */ /* 0x000fc60000410000 */
[----:B------:R-:W-:-:S04]  /*47c0*/  FFMA R5, -R0, R0, R5 ;  /* 0x0000000000057223 */ /* 0x000fc80000000105 */
[----:B------:R-:W-:-:S07]  /*47d0*/  FFMA R0, R5, R4, R0 ;  /* 0x0000000405007223 */ /* 0x000fce0000000000 */
.L_x_227:
[----:B------:R-:W-:Y:S05]  /*47e0*/  BSYNC.RECONVERGENT B0 ;  /* 0x0000000000007941 */ /* 0x000fea0003800200 */
.L_x_225:
        /* <DEDUP_REMOVED lines=10> */
.L_x_229:
[----:B------:R-:W-:Y:S01]  /*4890*/  FMUL.FTZ R0, R5, R4 ;  /* 0x0000000405007220 */ /* 0x000fe20000410000 */
[----:B------:R-:W-:-:S03]  /*48a0*/  FMUL.FTZ R4, R4, 0.5 ;  /* 0x3f00000004047820 */ /* 0x000fc60000410000 */
[----:B------:R-:W-:-:S04]  /*48b0*/  FFMA R5, -R0, R0, R5 ;  /* 0x0000000000057223 */ /* 0x000fc80000000105 */
[----:B------:R-:W-:-:S07]  /*48c0*/  FFMA R0, R5, R4, R0 ;  /* 0x0000000405007223 */ /* 0x000fce0000000000 */
.L_x_230:
[----:B------:R-:W-:Y:S05]  /*48d0*/  BSYNC.RECONVERGENT B0 ;  /* 0x0000000000007941 */ /* 0x000fea0003800200 */
.L_x_228:
        /* <DEDUP_REMOVED lines=10> */
.L_x_232:
[----:B------:R-:W-:Y:S01]  /*4980*/  FMUL.FTZ R0, R5, R4 ;  /* 0x0000000405007220 */ /* 0x000fe20000410000 */
[----:B------:R-:W-:-:S03]  /*4990*/  FMUL.FTZ R4, R4, 0.5 ;  /* 0x3f00000004047820 */ /* 0x000fc60000410000 */
[----:B------:R-:W-:-:S04]  /*49a0*/  FFMA R5, -R0, R0, R5 ;  /* 0x0000000000057223 */ /* 0x000fc80000000105 */
[----:B------:R-:W-:-:S07]  /*49b0*/  FFMA R0, R5, R4, R0 ;  /* 0x0000000405007223 */ /* 0x000fce0000000000 */
.L_x_233:
[----:B------:R-:W-:Y:S05]  /*49c0*/  BSYNC.RECONVERGENT B0 ;  /* 0x0000000000007941 */ /* 0x000fea0003800200 */
.L_x_231:
        /* <DEDUP_REMOVED lines=10> */
.L_x_235:
[----:B------:R-:W-:Y:S01]  /*4a70*/  FMUL.FTZ R0, R5, R4 ;  /* 0x0000000405007220 */ /* 0x000fe20000410000 */
[----:B------:R-:W-:-:S03]  /*4a80*/  FMUL.FTZ R4, R4, 0.5 ;  /* 0x3f00000004047820 */ /* 0x000fc60000410000 */
[----:B------:R-:W-:-:S04]  /*4a90*/  FFMA R5, -R0, R0, R5 ;  /* 0x0000000000057223 */ /* 0x000fc80000000105 */
[----:B------:R-:W-:-:S07]  /*4aa0*/  FFMA R0, R5, R4, R0 ;  /* 0x0000000405007223 */ /* 0x000fce0000000000 */
.L_x_236:
[----:B------:R-:W-:Y:S05]  /*4ab0*/  BSYNC.RECONVERGENT B0 ;  /* 0x0000000000007941 */ /* 0x000fea0003800200 */
.L_x_234:
        /* <DEDUP_REMOVED lines=10> */
.L_x_238:
[----:B------:R-:W-:Y:S01]  /*4b60*/  FMUL.FTZ R0, R5, R4 ;  /* 0x0000000405007220 */ /* 0x000fe20000410000 */
[----:B------:R-:W-:-:S03]  /*4b70*/  FMUL.FTZ R4, R4, 0.5 ;  /* 0x3f00000004047820 */ /* 0x000fc60000410000 */
[----:B------:R-:W-:-:S04]  /*4b80*/  FFMA R5, -R0, R0, R5 ;  /* 0x0000000000057223 */ /* 0x000fc80000000105 */
[----:B------:R-:W-:-:S07]  /*4b90*/  FFMA R0, R5, R4, R0 ;  /* 0x0000000405007223 */ /* 0x000fce0000000000 */
.L_x_239:
[----:B------:R-:W-:Y:S05]  /*4ba0*/  BSYNC.RECONVERGENT B0 ;  /* 0x0000000000007941 */ /* 0x000fea0003800200 */
.L_x_237:
        /* <DEDUP_REMOVED lines=10> */
.L_x_241:
[----:B------:R-:W-:Y:S01]  /*4c50*/  FMUL.FTZ R0, R5, R4 ;  /* 0x0000000405007220 */ /* 0x000fe20000410000 */
[----:B------:R-:W-:-:S03]  /*4c60*/  FMUL.FTZ R4, R4, 0.5 ;  /* 0x3f00000004047820 */ /* 0x000fc60000410000 */
[----:B------:R-:W-:-:S04]  /*4c70*/  FFMA R5, -R0, R0, R5 ;  /* 0x0000000000057223 */ /* 0x000fc80000000105 */
[----:B------:R-:W-:-:S07]  /*4c80*/  FFMA R0, R5, R4, R0 ;  /* 0x0000000405007223 */ /* 0x000fce0000000000 */
.L_x_242:
[----:B------:R-:W-:Y:S05]  /*4c90*/  BSYNC.RECONVERGENT B0 ;  /* 0x0000000000007941 */ /* 0x000fea0003800200 */
.L_x_240:
        /* <DEDUP_REMOVED lines=10> */
.L_x_244:
[----:B------:R-:W-:Y:S01]  /*4d40*/  FMUL.FTZ R0, R5, R4 ;  /* 0x0000000405007220 */ /* 0x000fe20000410000 */
[----:B------:R-:W-:-:S03]  /*4d50*/  FMUL.FTZ R4, R4, 0.5 ;  /* 0x3f00000004047820 */ /* 0x000fc60000410000 */
[----:B------:R-:W-:-:S04]  /*4d60*/  FFMA R5, -R0, R0, R5 ;  /* 0x0000000000057223 */ /* 0x000fc80000000105 */
[----:B------:R-:W-:-:S07]  /*4d70*/  FFMA R0, R5, R4, R0 ;  /* 0x0000000405007223 */ /* 0x000fce0000000000 */
.L_x_245:
[----:B------:R-:W-:Y:S05]  /*4d80*/  BSYNC.RECONVERGENT B0 ;  /* 0x0000000000007941 */ /* 0x000fea0003800200 */
.L_x_243:
        /* <DEDUP_REMOVED lines=10> */
.L_x_247:
[----:B------:R-:W-:Y:S01]  /*4e30*/  FMUL.FTZ R0, R5, R4 ;  /* 0x0000000405007220 */ /* 0x000fe20000410000 */
[----:B------:R-:W-:-:S03]  /*4e40*/  FMUL.FTZ R4, R4, 0.5 ;  /* 0x3f00000004047820 */ /* 0x000fc60000410000 */
[----:B------:R-:W-:-:S04]  /*4e50*/  FFMA R5, -R0, R0, R5 ;  /* 0x0000000000057223 */ /* 0x000fc80000000105 */
[----:B------:R-:W-:-:S07]  /*4e60*/  FFMA R0, R5, R4, R0 ;  /* 0x0000000405007223 */ /* 0x000fce0000000000 */
.L_x_248:
[----:B------:R-:W-:Y:S05]  /*4e70*/  BSYNC.RECONVERGENT B0 ;  /* 0x0000000000007941 */ /* 0x000fea0003800200 */
.L_x_246:
        /* <DEDUP_REMOVED lines=10> */
.L_x_250:
[----:B------:R-:W-:Y:S01]  /*4f20*/  FMUL.FTZ R0, R5, R4 ;  /* 0x0000000405007220 */ /* 0x000fe20000410000 */
[----:B------:R-:W-:-:S03]  /*4f30*/  FMUL.FTZ R4, R4, 0.5 ;  /* 0x3f00000004047820 */ /* 0x000fc60000410000 */
[----:B------:R-:W-:-:S04]  /*4f40*/  FFMA R5, -R0, R0, R5 ;  /* 0x0000000000057223 */ /* 0x000fc80000000105 */
[----:B------:R-:W-:-:S07]  /*4f50*/  FFMA R0, R5, R4, R0 ;  /* 0x0000000405007223 */ /* 0x000fce0000000000 */
.L_x_251:
[----:B------:R-:W-:Y:S05]  /*4f60*/  BSYNC.RECONVERGENT B0 ;  /* 0x0000000000007941 */ /* 0x000fea0003800200 */
.L_x_249:
        /* <DEDUP_REMOVED lines=10> */
.L_x_253:
[----:B------:R-:W-:Y:S01]  /*5010*/  FMUL.FTZ R0, R5, R4 ;  /* 0x0000000405007220 */ /* 0x000fe20000410000 */
[----:B------:R-:W-:-:S03]  /*5020*/  FMUL.FTZ R4, R4, 0.5 ;  /* 0x3f00000004047820 */ /* 0x000fc60000410000 */
[----:B------:R-:W-:-:S04]  /*5030*/  FFMA R5, -R0, R0, R5 ;  /* 0x0000000000057223 */ /* 0x000fc80000000105 */
[----:B------:R-:W-:-:S07]  /*5040*/  FFMA R0, R5, R4, R0 ;  /* 0x0000000405007223 */ /* 0x000fce0000000000 */
.L_x_254:
[----:B------:R-:W-:Y:S05]  /*5050*/  BSYNC.RECONVERGENT B0 ;  /* 0x0000000000007941 */ /* 0x000fea0003800200 */
.L_x_252:
        /* <DEDUP_REMOVED lines=10> */
.L_x_256:
[----:B------:R-:W-:Y:S01]  /*5100*/  FMUL.FTZ R0, R5, R4 ;  /* 0x0000000405007220 */ /* 0x000fe20000410000 */
[----:B------:R-:W-:-:S03]  /*5110*/  FMUL.FTZ R4, R4, 0.5 ;  /* 0x3f00000004047820 */ /* 0x000fc60000410000 */
[----:B------:R-:W-:-:S04]  /*5120*/  FFMA R5, -R0, R0, R5 ;  /* 0x0000000000057223 */ /* 0x000fc80000000105 */
[----:B------:R-:W-:-:S07]  /*5130*/  FFMA R0, R5, R4, R0 ;  /* 0x0000000405007223 */ /* 0x000fce0000000000 */
.L_x_257:
[----:B------:R-:W-:Y:S05]  /*5140*/  BSYNC.RECONVERGENT B0 ;  /* 0x0000000000007941 */ /* 0x000fea0003800200 */
.L_x_255:
        /* <DEDUP_REMOVED lines=10> */
.L_x_259:
[----:B------:R-:W-:Y:S01]  /*51f0*/  FMUL.FTZ R0, R5, R4 ;  /* 0x0000000405007220 */ /* 0x000fe20000410000 */
[----:B------:R-:W-:-:S03]  /*5200*/  FMUL.FTZ R4, R4, 0.5 ;  /* 0x3f00000004047820 */ /* 0x000fc60000410000 */
[----:B------:R-:W-:-:S04]  /*5210*/  FFMA R5, -R0, R0, R5 ;  /* 0x0000000000057223 */ /* 0x000fc80000000105 */
[----:B------:R-:W-:-:S07]  /*5220*/  FFMA R0, R5, R4, R0 ;  /* 0x0000000405007223 */ /* 0x000fce0000000000 */
.L_x_260:
[----:B------:R-:W-:Y:S05]  /*5230*/  BSYNC.RECONVERGENT B0 ;  /* 0x0000000000007941 */ /* 0x000fea0003800200 */
.L_x_258:
        /* <DEDUP_REMOVED lines=10> */
.L_x_262:
[----:B------:R-:W-:Y:S01]  /*52e0*/  FMUL.FTZ R0, R5, R4 ;  /* 0x0000000405007220 */ /* 0x000fe20000410000 */
[----:B------:R-:W-:-:S03]  /*52f0*/  FMUL.FTZ R4, R4, 0.5 ;  /* 0x3f00000004047820 */ /* 0x000fc60000410000 */
[----:B------:R-:W-:-:S04]  /*5300*/  FFMA R5, -R0, R0, R5 ;  /* 0x0000000000057223 */ /* 0x000fc80000000105 */
[----:B------:R-:W-:-:S07]  /*5310*/  FFMA R0, R5, R4, R0 ;  /* 0x0000000405007223 */ /* 0x000fce0000000000 */
.L_x_263:
[----:B------:R-:W-:Y:S05]  /*5320*/  BSYNC.RECONVERGENT B0 ;  /* 0x0000000000007941 */ /* 0x000fea0003800200 */
.L_x_261:
        /* <DEDUP_REMOVED lines=10> */
.L_x_265:
[----:B------:R-:W-:Y:S01]  /*53d0*/  FMUL.FTZ R0, R5, R4 ;  /* 0x0000000405007220 */ /* 0x000fe20000410000 */
[----:B------:R-:W-:-:S03]  /*53e0*/  FMUL.FTZ R4, R4, 0.5 ;  /* 0x3f00000004047820 */ /* 0x000fc60000410000 */
[----:B------:R-:W-:-:S04]  /*53f0*/  FFMA R5, -R0, R0, R5 ;  /* 0x0000000000057223 */ /* 0x000fc80000000105 */
[----:B------:R-:W-:-:S07]  /*5400*/  FFMA R0, R5, R4, R0 ;  /* 0x0000000405007223 */ /* 0x000fce0000000000 */
.L_x_266:
[----:B------:R-:W-:Y:S05]  /*5410*/  BSYNC.RECONVERGENT B0 ;  /* 0x0000000000007941 */ /* 0x000fea0003800200 */
.L_x_264:
        /* <DEDUP_REMOVED lines=10> */
.L_x_268:
[----:B------:R-:W-:Y:S01]  /*54c0*/  FMUL.FTZ R0, R5, R4 ;  /* 0x0000000405007220 */ /* 0x000fe20000410000 */
[----:B------:R-:W-:-:S03]  /*54d0*/  FMUL.FTZ R4, R4, 0.5 ;  /* 0x3f00000004047820 */ /* 0x000fc60000410000 */
[----:B------:R-:W-:-:S04]  /*54e0*/  FFMA R5, -R0, R0, R5 ;  /* 0x0000000000057223 */ /* 0x000fc80000000105 */
[----:B------:R-:W-:-:S07]  /*54f0*/  FFMA R0, R5, R4, R0 ;  /* 0x0000000405007223 */ /* 0x000fce0000000000 */
.L_x_269:
[----:B------:R-:W-:Y:S05]  /*5500*/  BSYNC.RECONVERGENT B0 ;  /* 0x0000000000007941 */ /* 0x000fea0003800200 */
.L_x_267:
        /* <DEDUP_REMOVED lines=10> */
.L_x_271:
[----:B------:R-:W-:Y:S01]  /*55b0*/  FMUL.FTZ R0, R5, R4 ;  /* 0x0000000405007220 */ /* 0x000fe20000410000 */
[----:B------:R-:W-:-:S03]  /*55c0*/  FMUL.FTZ R4, R4, 0.5 ;  /* 0x3f00000004047820 */ /* 0x000fc60000410000 */
[----:B------:R-:W-:-:S04]  /*55d0*/  FFMA R5, -R0, R0, R5 ;  /* 0x0000000000057223 */ /* 0x000fc80000000105 */
[----:B------:R-:W-:-:S07]  /*55e0*/  FFMA R0, R5, R4, R0 ;  /* 0x0000000405007223 */ /* 0x000fce0000000000 */
.L_x_272:
[----:B------:R-:W-:Y:S05]  /*55f0*/  BSYNC.RECONVERGENT B0 ;  /* 0x0000000000007941 */ /* 0x000fea0003800200 */
.L_x_270:
        /* <DEDUP_REMOVED lines=10> */
.L_x_274:
[----:B------:R-:W-:Y:S01]  /*56a0*/  FMUL.FTZ R0, R5, R4 ;  /* 0x0000000405007220 */ /* 0x000fe20000410000 */
[----:B------:R-:W-:-:S03]  /*56b0*/  FMUL.FTZ R4, R4, 0.5 ;  /* 0x3f00000004047820 */ /* 0x000fc60000410000 */
[----:B------:R-:W-:-:S04]  /*56c0*/  FFMA R5, -R0, R0, R5 ;  /* 0x0000000000057223 */ /* 0x000fc80000000105 */
[----:B------:R-:W-:-:S07]  /*56d0*/  FFMA R0, R5, R4, R0 ;  /* 0x0000000405007223 */ /* 0x000fce0000000000 */
.L_x_275:
[----:B------:R-:W-:Y:S05]  /*56e0*/  BSYNC.RECONVERGENT B0 ;  /* 0x0000000000007941 */ /* 0x000fea0003800200 */
.L_x_273:
        /* <DEDUP_REMOVED lines=10> */
.L_x_277:
[----:B------:R-:W-:Y:S01]  /*5790*/  FMUL.FTZ R0, R5, R4 ;  /* 0x0000000405007220 */ /* 0x000fe20000410000 */
[----:B------:R-:W-:-:S03]  /*57a0*/  FMUL.FTZ R4, R4, 0.5 ;  /* 0x3f00000004047820 */ /* 0x000fc60000410000 */
[----:B------:R-:W-:-:S04]  /*57b0*/  FFMA R5, -R0, R0, R5 ;  /* 0x0000000000057223 */ /* 0x000fc80000000105 */
[----:B------:R-:W-:-:S07]  /*57c0*/  FFMA R0, R5, R4, R0 ;  /* 0x0000000405007223 */ /* 0x000fce0000000000 */
.L_x_278:
[----:B------:R-:W-:Y:S05]  /*57d0*/  BSYNC.RECONVERGENT B0 ;  /* 0x0000000000007941 */ /* 0x000fea0003800200 */
.L_x_276:
        /* <DEDUP_REMOVED lines=10> */
.L_x_280:
[----:B------:R-:W-:Y:S01]  /*5880*/  FMUL.FTZ R0, R5, R4 ;  /* 0x0000000405007220 */ /* 0x000fe20000410000 */
[----:B------:R-:W-:-:S03]  /*5890*/  FMUL.FTZ R4, R4, 0.5 ;  /* 0x3f00000004047820 */ /* 0x000fc60000410000 */
[----:B------:R-:W-:-:S04]  /*58a0*/  FFMA R5, -R0, R0, R5 ;  /* 0x0000000000057223 */ /* 0x000fc80000000105 */
[----:B------:R-:W-:-:S07]  /*58b0*/  FFMA R0, R5, R4, R0 ;  /* 0x0000000405007223 */ /* 0x000fce0000000000 */
.L_x_281:
[----:B------:R-:W-:Y:S05]  /*58c0*/  BSYNC.RECONVERGENT B0 ;  /* 0x0000000000007941 */ /* 0x000fea0003800200 */
.L_x_279:
        /* <DEDUP_REMOVED lines=10> */
.L_x_283:
[----:B------:R-:W-:Y:S01]  /*5970*/  FMUL.FTZ R0, R5, R4 ;  /* 0x0000000405007220 */ /* 0x000fe20000410000 */
[----:B------:R-:W-:-:S03]  /*5980*/  FMUL.FTZ R4, R4, 0.5 ;  /* 0x3f00000004047820 */ /* 0x000fc60000410000 */
[----:B------:R-:W-:-:S04]  /*5990*/  FFMA R5, -R0, R0, R5 ;  /* 0x0000000000057223 */ /* 0x000fc80000000105 */
[----:B------:R-:W-:-:S07]  /*59a0*/  FFMA R0, R5, R4, R0 ;  /* 0x0000000405007223 */ /* 0x000fce0000000000 */
.L_x_284:
[----:B------:R-:W-:Y:S05]  /*59b0*/  BSYNC.RECONVERGENT B0 ;  /* 0x0000000000007941 */ /* 0x000fea0003800200 */
.L_x_282:
        /* <DEDUP_REMOVED lines=10> */
.L_x_286:
[----:B------:R-:W-:Y:S01]  /*5a60*/  FMUL.FTZ R0, R5, R4 ;  /* 0x0000000405007220 */ /* 0x000fe20000410000 */
[----:B------:R-:W-:-:S03]  /*5a70*/  FMUL.FTZ R4, R4, 0.5 ;  /* 0x3f00000004047820 */ /* 0x000fc60000410000 */
[----:B------:R-:W-:-:S04]  /*5a80*/  FFMA R5, -R0, R0, R5 ;  /* 0x0000000000057223 */ /* 0x000fc80000000105 */
[----:B------:R-:W-:-:S07]  /*5a90*/  FFMA R0, R5, R4, R0 ;  /* 0x0000000405007223 */ /* 0x000fce0000000000 */
.L_x_287:
[----:B------:R-:W-:Y:S05]  /*5aa0*/  BSYNC.RECONVERGENT B0 ;  /* 0x0000000000007941 */ /* 0x000fea0003800200 */
.L_x_285:
        /* <DEDUP_REMOVED lines=10> */
.L_x_289:
[----:B------:R-:W-:Y:S01]  /*5b50*/  FMUL.FTZ R0, R5, R4 ;  /* 0x0000000405007220 */ /* 0x000fe20000410000 */
[----:B------:R-:W-:-:S03]  /*5b60*/  FMUL.FTZ R4, R4, 0.5 ;  /* 0x3f00000004047820 */ /* 0x000fc60000410000 */
[----:B------:R-:W-:-:S04]  /*5b70*/  FFMA R5, -R0, R0, R5 ;  /* 0x0000000000057223 */ /* 0x000fc80000000105 */
[----:B------:R-:W-:-:S07]  /*5b80*/  FFMA R0, R5, R4, R0 ;  /* 0x0000000405007223 */ /* 0x000fce0000000000 */
.L_x_290:
[----:B------:R-:W-:Y:S05]  /*5b90*/  BSYNC.RECONVERGENT B0 ;  /* 0x0000000000007941 */ /* 0x000fea0003800200 */
.L_x_288:
        /* <DEDUP_REMOVED lines=10> */
.L_x_292:
[----:B------:R-:W-:Y:S01]  /*5c40*/  FMUL.FTZ R0, R5, R4 ;  /* 0x0000000405007220 */ /* 0x000fe20000410000 */
[----:B------:R-:W-:-:S03]  /*5c50*/  FMUL.FTZ R4, R4, 0.5 ;  /* 0x3f00000004047820 */ /* 0x000fc60000410000 */
[----:B------:R-:W-:-:S04]  /*5c60*/  FFMA R5, -R0, R0, R5 ;  /* 0x0000000000057223 */ /* 0x000fc80000000105 */
[----:B------:R-:W-:-:S07]  /*5c70*/  FFMA R0, R5, R4, R0 ;  /* 0x0000000405007223 */ /* 0x000fce0000000000 */
.L_x_293:
[----:B------:R-:W-:Y:S05]  /*5c80*/  BSYNC.RECONVERGENT B0 ;  /* 0x0000000000007941 */ /* 0x000fea0003800200 */
.L_x_291:
        /* <DEDUP_REMOVED lines=10> */
.L_x_295:
[----:B------:R-:W-:Y:S01]  /*5d30*/  FMUL.FTZ R0, R5, R4 ;  /* 0x0000000405007220 */ /* 0x000fe20000410000 */
[----:B------:R-:W-:-:S03]  /*5d40*/  FMUL.FTZ R4, R4, 0.5 ;  /* 0x3f00000004047820 */ /* 0x000fc60000410000 */
[----:B------:R-:W-:-:S04]  /*5d50*/  FFMA R5, -R0, R0, R5 ;  /* 0x0000000000057223 */ /* 0x000fc80000000105 */
[----:B------:R-:W-:-:S07]  /*5d60*/  FFMA R0, R5, R4, R0 ;  /* 0x0000000405007223 */ /* 0x000fce0000000000 */
.L_x_296:
[----:B------:R-:W-:Y:S05]  /*5d70*/  BSYNC.RECONVERGENT B0 ;  /* 0x0000000000007941 */ /* 0x000fea0003800200 */
.L_x_294:
[----:B------:R-:W-:Y:S01]  /*5d80*/  FFMA R0, R0, R0, 0.10000000149011611938 ;  /* 0x3dcccccd00007423 */ /* 0x000fe20000000000 */
[----:B------:R-:W-:Y:S03]  /*5d90*/  BSSY.RECONVERGENT B0, `(.L_x_297) ;  /* 0x000000d000007945 */ /* 0x000fe60003800200 */
[----:B------:R0:W1:Y:S01]  /*5da0*/  MUFU.RSQ R7, R0 ;  /* 0x0000000000077308 */ /* 0x0000620000001400 */
[----:B------:R-:W-:-:S04]  /*5db0*/  IADD3 R4, PT, PT, R0, -0xd000000, RZ ;  /* 0xf300000000047810 */ /* 0x000fc80007ffe0ff */
[----:B------:R-:W-:-:S13]  /*5dc0*/  ISETP.GT.U32.AND P0, PT, R4, 0x727fffff, PT ;  /* 0x727fffff0400780c */ /* 0x000fda0003f04070 */
[----:B01----:R-:W-:Y:S05]  /*5dd0*/  @!P0 BRA `(.L_x_298) ;  /* 0x0000000000108947 */ /* 0x003fea0003800000 */
[----:B------:R-:W-:-:S07]  /*5de0*/  MOV R9, 0x5e00 ;  /* 0x00005e0000097802 */ /* 0x000fce0000000f00 */
[----:B------:R-:W-:Y:S05]  /*5df0*/  CALL.REL.NOINC `($__internal_0_$__cuda_sm20_sqrt_rn_f32_slowpath) ;  /* 0x0000000000247944 */ /* 0x000fea0003c00000 */
[----:B------:R-:W-:Y:S01]  /*5e00*/  MOV R5, R0 ;  /* 0x0000000000057202 */ /* 0x000fe20000000f00 */
[----:B------:R-:W-:Y:S06]  /*5e10*/  BRA `(.L_x_299) ;  /* 0x0000000000107947 */ /* 0x000fec0003800000 */
.L_x_298:
[----:B------:R-:W-:Y:S01]  /*5e20*/  FMUL.FTZ R5, R0, R7 ;  /* 0x0000000700057220 */ /* 0x000fe20000410000 */
[----:B------:R-:W-:-:S03]  /*5e30*/  FMUL.FTZ R4, R7, 0.5 ;  /* 0x3f00000007047820 */ /* 0x000fc60000410000 */
[----:B------:R-:W-:-:S04]  /*5e40*/  FFMA R0, -R5, R5, R0 ;  /* 0x0000000505007223 */ /* 0x000fc80000000100 */
[----:B------:R-:W-:-:S07]  /*5e50*/  FFMA R5, R0, R4, R5 ;  /* 0x0000000400057223 */ /* 0x000fce0000000005 */
.L_x_299:
[----:B------:R-:W-:Y:S05]  /*5e60*/  BSYNC.RECONVERGENT B0 ;  /* 0x0000000000007941 */ /* 0x000fea0003800200 */
.L_x_297:
[----:B------:R-:W-:Y:S01]  /*5e70*/  STG.E desc[UR4][R2.64], R5 ;  /* 0x0000000502007986 */ /* 0x000fe2000c101904 */
[----:B------:R-:W-:Y:S05]  /*5e80*/  EXIT ;  /* 0x000000000000794d */ /* 0x000fea0003800000 */
        .weak           $__internal_0_$__cuda_sm20_sqrt_rn_f32_slowpath
        .type           $__internal_0_$__cuda_sm20_sqrt_rn_f32_slowpath,@function
        .size           $__internal_0_$__cuda_sm20_sqrt_rn_f32_slowpath,(.L_x_302 - $__internal_0_$__cuda_sm20_sqrt_rn_f32_slowpath)
$__internal_0_$__cuda_sm20_sqrt_rn_f32_slowpath:
[----:B------:R-:W-:-:S13]  /*5e90*/  LOP3.LUT P0, RZ, R0, 0x7fffffff, RZ, 0xc0, !PT ;  /* 0x7fffffff00ff7812 */ /* 0x000fda000780c0ff */
[----:B------:R-:W-:Y:S01]  /*5ea0*/  @!P0 MOV R4, R0 ;  /* 0x0000000000048202 */ /* 0x000fe20000000f00 */
[----:B------:R-:W-:Y:S06]  /*5eb0*/  @!P0 BRA `(.L_x_300) ;  /* 0x0000000000408947 */ /* 0x000fec0003800000 */
[----:B------:R-:W-:-:S13]  /*5ec0*/  FSETP.GEU.FTZ.AND P0, PT, R0, RZ, PT ;  /* 0x000000ff0000720b */ /* 0x000fda0003f1e000 */
[----:B------:R-:W-:Y:S01]  /*5ed0*/  @!P0 MOV R4, 0x7fffffff ;  /* 0x7fffffff00048802 */ /* 0x000fe20000000f00 */
[----:B------:R-:W-:Y:S06]  /*5ee0*/  @!P0 BRA `(.L_x_300) ;  /* 0x0000000000348947 */ /* 0x000fec0003800000 */
[----:B------:R-:W-:-:S13]  /*5ef0*/  FSETP.GTU.FTZ.AND P0, PT, |R0|, +INF , PT ;  /* 0x7f8000000000780b */ /* 0x000fda0003f1c200 */
[----:B------:R-:W-:Y:S01]  /*5f00*/  @P0 FADD.FTZ R4, R0, 1 ;  /* 0x3f80000000040421 */ /* 0x000fe20000010000 */
[----:B------:R-:W-:Y:S06]  /*5f10*/  @P0 BRA `(.L_x_300) ;  /* 0x0000000000280947 */ /* 0x000fec0003800000 */
[----:B------:R-:W-:-:S13]  /*5f20*/  FSETP.NEU.FTZ.AND P0, PT, |R0|, +INF , PT ;  /* 0x7f8000000000780b */ /* 0x000fda0003f1d200 */
[----:B------:R-:W-:-:S04]  /*5f30*/  @P0 FFMA R5, R0, 1.84467440737095516160e+19, RZ ;  /* 0x5f80000000050823 */ /* 0x000fc800000000ff */
[----:B------:R-:W0:Y:S02]  /*5f40*/  @P0 MUFU.RSQ R4, R5 ;  /* 0x0000000500040308 */ /* 0x000e240000001400 */
[----:B0-----:R-:W-:Y:S01]  /*5f50*/  @P0 FMUL.FTZ R6, R5, R4 ;  /* 0x0000000405060220 */ /* 0x001fe20000410000 */
[----:B------:R-:W-:Y:S01]  /*5f60*/  @P0 FMUL.FTZ R8, R4, 0.5 ;  /* 0x3f00000004080820 */ /* 0x000fe20000410000 */
[----:B------:R-:W-:Y:S02]  /*5f70*/  @!P0 MOV R4, R0 ;  /* 0x0000000000048202 */ /* 0x000fe40000000f00 */
[----:B------:R-:W-:-:S04]  /*5f80*/  @P0 FADD.FTZ R7, -R6, -RZ ;  /* 0x800000ff06070221 */ /* 0x000fc80000010100 */
[----:B------:R-:W-:-:S04]  /*5f90*/  @P0 FFMA R7, R6, R7, R5 ;  /* 0x0000000706070223 */ /* 0x000fc80000000005 */
[----:B------:R-:W-:-:S04]  /*5fa0*/  @P0 FFMA R7, R7, R8, R6 ;  /* 0x0000000807070223 */ /* 0x000fc80000000006 */
[----:B------:R-:W-:-:S07]  /*5fb0*/  @P0 FMUL.FTZ R4, R7, 2.3283064365386962891e-10 ;  /* 0x2f80000007040820 */ /* 0x000fce0000410000 */
.L_x_300:
[----:B------:R-:W-:Y:S01]  /*5fc0*/  HFMA2 R5, -RZ, RZ, 0, 0 ;  /* 0x00000000ff057431 */ /* 0x000fe200000001ff */
[----:B------:R-:W-:Y:S02]  /*5fd0*/  MOV R0, R4 ;  /* 0x0000000400007202 */ /* 0x000fe40000000f00 */
[----:B------:R-:W-:-:S04]  /*5fe0*/  MOV R4, R9 ;  /* 0x0000000900047202 */ /* 0x000fc80000000f00 */
[----:B------:R-:W-:Y:S05]  /*5ff0*/  RET.REL.NODEC R4 `(_Z14compute_kernelPfi) ;  /* 0xffffffa004007950 */ /* 0x000fea0003c3ffff */
.L_x_301:
[----:B------:R-:W-:-:S00]  /*6000*/  BRA `(.L_x_301) ;  /* 0xfffffffc00fc7947 */ /* 0x000fc0000383ffff */
[----:B------:R-:W-:-:S00]  /*6010*/  NOP ;  /* 0x0000000000007918 */ /* 0x000fc00000000000 */
        /* <DEDUP_REMOVED lines=14> */
.L_x_302:


//--------------------- .nv.shared.reserved.0     --------------------------
	.section	.nv.shared.reserved.0,"aw",@nobits
	.weak		__nv_reservedSMEM_offset_0_alias
	.size		__nv_reservedSMEM_offset_0_alias, 0, 64
	.other		__nv_reservedSMEM_offset_0_alias,@"STO_CUDA_RESERVED_SHARED STV_DEFAULT"
__nv_reservedSMEM_offset_0_alias:
	.zero		0
	.zero		64


//--------------------- .nv.constant0._Z14compute_kernelPfi --------------------------
	.section	.nv.constant0._Z14compute_kernelPfi,"a",@progbits
	.sectionflags	@""
	.align	4
.nv.constant0._Z14compute_kernelPfi:
	.zero		908


//--------------------- SYMBOLS --------------------------

	.type		.nv.reservedSmem.offset0,@object
	.size		.nv.reservedSmem.offset0,0x4
